// auto-generated by cutlass_sweep.gemm — config: {"arch": "sm_90", "cluster_m": 2, "cluster_n": 1, "dtype": "bf16", "dtype_b": "bf16", "layout": "nt", "stages": 0, "tile_k": 64, "tile_m": 128, "tile_n": 224}
#include "cutlass/cutlass.h"
#include "cutlass/gemm/collective/collective_builder.hpp"
#include "cutlass/gemm/device/gemm_universal_adapter.h"
#include "cutlass/gemm/kernel/gemm_universal.hpp"
#include "cutlass/epilogue/collective/collective_builder.hpp"

using ElemA = cutlass::bfloat16_t;
using ElemB = cutlass::bfloat16_t;
using ElemCD = cutlass::bfloat16_t;
using Acc  = float;
using TileShape    = cute::Shape<cute::_128, cute::_224, cute::_64>;
using ClusterShape = cute::Shape<cute::_2, cute::_1, cute::_1>;

using CollectiveEpilogue = typename cutlass::epilogue::collective::CollectiveBuilder<
    cutlass::arch::Sm90, cutlass::arch::OpClassTensorOp,
    TileShape, ClusterShape,
    cutlass::epilogue::collective::EpilogueTileAuto,
    Acc, Acc,
    ElemCD, cutlass::layout::RowMajor, 128 / cutlass::sizeof_bits<ElemCD>::value,
    ElemCD, cutlass::layout::RowMajor, 128 / cutlass::sizeof_bits<ElemCD>::value,
    cutlass::epilogue::collective::EpilogueScheduleAuto
  >::CollectiveOp;

using CollectiveMainloop = typename cutlass::gemm::collective::CollectiveBuilder<
    cutlass::arch::Sm90, cutlass::arch::OpClassTensorOp,
    ElemA, cutlass::layout::RowMajor, 128 / cutlass::sizeof_bits<ElemA>::value,
    ElemB, cutlass::layout::ColumnMajor, 128 / cutlass::sizeof_bits<ElemB>::value,
    Acc,
    TileShape, ClusterShape,
    cutlass::gemm::collective::StageCountAutoCarveout<static_cast<int>(sizeof(typename CollectiveEpilogue::SharedStorage))>,
    cutlass::gemm::collective::KernelScheduleAuto
  >::CollectiveOp;

using GemmKernel = cutlass::gemm::kernel::GemmUniversal<
    cute::Shape<int,int,int,int>,
    CollectiveMainloop,
    CollectiveEpilogue
>;
using Gemm = cutlass::gemm::device::GemmUniversalAdapter<GemmKernel>;

// Force the device kernel symbol into the cubin without needing a host main.
auto* _anchor = &cutlass::device_kernel<GemmKernel>;


// ===== COMPILED SASS (sm_90a) =====

	.target	sm_90a

	.elftype	@"ET_EXEC"


//--------------------- .note.nv.tkinfo           --------------------------
	.section	.note.nv.tkinfo,"",@"SHT_NOTE"
	.sectionflags	@"SHF_NOTE_NV_TKINFO"
	.tkinfo
        /*0018*/ 	.word	0x00000002
        /*0030*/ 	.string	""
        /*0030*/ 	.string	"ptxas"
        /*0030*/ 	.string	"Cuda compilation tools, release 13.0, V13.0.88"
        /*0030*/ 	.string	"Build cuda_13.0.r13.0/compiler.36424714_0"
        /*0030*/ 	.string	"-arch sm_90a -m 64 "



//--------------------- .note.nv.cuinfo           --------------------------
	.section	.note.nv.cuinfo,"",@"SHT_NOTE"
	.sectionflags	@"SHF_NOTE_NV_CUINFO"
        /*0018*/ 	.short	0x0002
        /*001a*/ 	.short	0x005a
        /*001c*/ 	.short	0x0082
	.zero		2


//--------------------- .nv.info                  --------------------------
	.section	.nv.info,"",@"SHT_CUDA_INFO"
	.align	4


	//----- nvinfo : EIATTR_REGCOUNT
	.align		4
        /*0000*/ 	.byte	0x04, 0x2f
        /*0002*/ 	.short	(.L_15 - .L_14)
	.align		4
.L_14:
        /*0004*/ 	.word	index@(_ZN7cutlass13device_kernelINS_4gemm6kernel13GemmUniversalIN4cute5tupleIJiiiiEEENS1_10collective13CollectiveMmaINS1_34MainloopSm90TmaGmmaWarpSpecializedILi5ENS5_IJNS4_1CILi2EEENSA_ILi1EEESC_EEENS1_35KernelTmaWarpSpecializedCooperativeEEENS5_IJNSA_ILi128EEENSA_ILi224EEENSA_ILi64EEEEEENS_10bfloat16_tENS5_IJlSC_lEEESK_SL_NS4_8TiledMMAINS4_8MMA_AtomIJNS4_4SM904GMMA27MMA_64x32x16_F32BF16BF16_SSILNSP_5MajorE0ELSR_0ELNSP_7ScaleInE1ELSS_1EEEEEENS4_6LayoutISD_NS5_IJSC_NSA_ILi0EEESW_EEEEENS5_IJNS4_10UnderscoreESZ_SZ_EEEEENS4_13SM90_TMA_LOADENS4_14ComposedLayoutINS4_7SwizzleILi3ELi4ELi3EEENS4_18smem_ptr_flag_bitsILi16EEENSV_INS5_IJNSA_ILi8EEESI_EEENS5_IJSI_SC_EEEEEEEvNS4_8identityENS4_23SM90_TMA_LOAD_MULTICASTES1C_vS1D_EENS_8epilogue10collective6detail29Sm90TmaWarpSpecializedAdapterINS1H_15DefaultEpilogueISK_SL_SL_NS1G_6thread17LinearCombinationISK_Li1EffLNS1L_9ScaleType4KindE0ELNS_15FloatRoundStyleE2ESK_EENS1_15EpilogueDefaultEEEEEvvEEEEvNT_6ParamsE)
        /*0008*/ 	.word	0x000000a8


	//----- nvinfo : EIATTR_FRAME_SIZE
	.align		4
.L_15:
        /*000c*/ 	.byte	0x04, 0x11
        /*000e*/ 	.short	(.L_17 - .L_16)
	.align		4
.L_16:
        /*0010*/ 	.word	index@(_ZN7cutlass13device_kernelINS_4gemm6kernel13GemmUniversalIN4cute5tupleIJiiiiEEENS1_10collective13CollectiveMmaINS1_34MainloopSm90TmaGmmaWarpSpecializedILi5ENS5_IJNS4_1CILi2EEENSA_ILi1EEESC_EEENS1_35KernelTmaWarpSpecializedCooperativeEEENS5_IJNSA_ILi128EEENSA_ILi224EEENSA_ILi64EEEEEENS_10bfloat16_tENS5_IJlSC_lEEESK_SL_NS4_8TiledMMAINS4_8MMA_AtomIJNS4_4SM904GMMA27MMA_64x32x16_F32BF16BF16_SSILNSP_5MajorE0ELSR_0ELNSP_7ScaleInE1ELSS_1EEEEEENS4_6LayoutISD_NS5_IJSC_NSA_ILi0EEESW_EEEEENS5_IJNS4_10UnderscoreESZ_SZ_EEEEENS4_13SM90_TMA_LOADENS4_14ComposedLayoutINS4_7SwizzleILi3ELi4ELi3EEENS4_18smem_ptr_flag_bitsILi16EEENSV_INS5_IJNSA_ILi8EEESI_EEENS5_IJSI_SC_EEEEEEEvNS4_8identityENS4_23SM90_TMA_LOAD_MULTICASTES1C_vS1D_EENS_8epilogue10collective6detail29Sm90TmaWarpSpecializedAdapterINS1H_15DefaultEpilogueISK_SL_SL_NS1G_6thread17LinearCombinationISK_Li1EffLNS1L_9ScaleType4KindE0ELNS_15FloatRoundStyleE2ESK_EENS1_15EpilogueDefaultEEEEEvvEEEEvNT_6ParamsE)
        /*0014*/ 	.word	0x00000000


	//----- nvinfo : EIATTR_MIN_STACK_SIZE
	.align		4
.L_17:
        /*0018*/ 	.byte	0x04, 0x12
        /*001a*/ 	.short	(.L_19 - .L_18)
	.align		4
.L_18:
        /*001c*/ 	.word	index@(_ZN7cutlass13device_kernelINS_4gemm6kernel13GemmUniversalIN4cute5tupleIJiiiiEEENS1_10collective13CollectiveMmaINS1_34MainloopSm90TmaGmmaWarpSpecializedILi5ENS5_IJNS4_1CILi2EEENSA_ILi1EEESC_EEENS1_35KernelTmaWarpSpecializedCooperativeEEENS5_IJNSA_ILi128EEENSA_ILi224EEENSA_ILi64EEEEEENS_10bfloat16_tENS5_IJlSC_lEEESK_SL_NS4_8TiledMMAINS4_8MMA_AtomIJNS4_4SM904GMMA27MMA_64x32x16_F32BF16BF16_SSILNSP_5MajorE0ELSR_0ELNSP_7ScaleInE1ELSS_1EEEEEENS4_6LayoutISD_NS5_IJSC_NSA_ILi0EEESW_EEEEENS5_IJNS4_10UnderscoreESZ_SZ_EEEEENS4_13SM90_TMA_LOADENS4_14ComposedLayoutINS4_7SwizzleILi3ELi4ELi3EEENS4_18smem_ptr_flag_bitsILi16EEENSV_INS5_IJNSA_ILi8EEESI_EEENS5_IJSI_SC_EEEEEEEvNS4_8identityENS4_23SM90_TMA_LOAD_MULTICASTES1C_vS1D_EENS_8epilogue10collective6detail29Sm90TmaWarpSpecializedAdapterINS1H_15DefaultEpilogueISK_SL_SL_NS1G_6thread17LinearCombinationISK_Li1EffLNS1L_9ScaleType4KindE0ELNS_15FloatRoundStyleE2ESK_EENS1_15EpilogueDefaultEEEEEvvEEEEvNT_6ParamsE)
        /*0020*/ 	.word	0x00000000
.L_19:


//--------------------- .nv.compat                --------------------------
	.section	.nv.compat,"",@"SHT_CUDA_COMPAT_INFO"
	.align	4
        /*0000*/ 	.byte	0x02, 0x09, 0x01, 0x00, 0x02, 0x02, 0x04, 0x00, 0x02, 0x05, 0x05, 0x00, 0x03, 0x07, 0x01, 0x01
        /*0010*/ 	.byte	0x02, 0x03, 0x01, 0x00, 0x02, 0x06, 0x01, 0x00, 0x04, 0x0b, 0x08, 0x00, 0x00, 0x00, 0x00, 0x00
        /*0020*/ 	.byte	0x00, 0x00, 0x00, 0x00


//--------------------- .nv.info._ZN7cutlass13device_kernelINS_4gemm6kernel13GemmUniversalIN4cute5tupleIJiiiiEEENS1_10collective13CollectiveMmaINS1_34MainloopSm90TmaGmmaWarpSpecializedILi5ENS5_IJNS4_1CILi2EEENSA_ILi1EEESC_EEENS1_35KernelTmaWarpSpecializedCooperativeEEENS5_IJNSA_ILi128EEENSA_ILi224EEENSA_ILi64EEEEEENS_10bfloat16_tENS5_IJlSC_lEEESK_SL_NS4_8TiledMMAINS4_8MMA_AtomIJNS4_4SM904GMMA27MMA_64x32x16_F32BF16BF16_SSILNSP_5MajorE0ELSR_0ELNSP_7ScaleInE1ELSS_1EEEEEENS4_6LayoutISD_NS5_IJSC_NSA_ILi0EEESW_EEEEENS5_IJNS4_10UnderscoreESZ_SZ_EEEEENS4_13SM90_TMA_LOADENS4_14ComposedLayoutINS4_7SwizzleILi3ELi4ELi3EEENS4_18smem_ptr_flag_bitsILi16EEENSV_INS5_IJNSA_ILi8EEESI_EEENS5_IJSI_SC_EEEEEEEvNS4_8identityENS4_23SM90_TMA_LOAD_MULTICASTES1C_vS1D_EENS_8epilogue10collective6detail29Sm90TmaWarpSpecializedAdapterINS1H_15DefaultEpilogueISK_SL_SL_NS1G_6thread17LinearCombinationISK_Li1EffLNS1L_9ScaleType4KindE0ELNS_15FloatRoundStyleE2ESK_EENS1_15EpilogueDefaultEEEEEvvEEEEvNT_6ParamsE --------------------------
	.section	.nv.info._ZN7cutlass13device_kernelINS_4gemm6kernel13GemmUniversalIN4cute5tupleIJiiiiEEENS1_10collective13CollectiveMmaINS1_34MainloopSm90TmaGmmaWarpSpecializedILi5ENS5_IJNS4_1CILi2EEENSA_ILi1EEESC_EEENS1_35KernelTmaWarpSpecializedCooperativeEEENS5_IJNSA_ILi128EEENSA_ILi224EEENSA_ILi64EEEEEENS_10bfloat16_tENS5_IJlSC_lEEESK_SL_NS4_8TiledMMAINS4_8MMA_AtomIJNS4_4SM904GMMA27MMA_64x32x16_F32BF16BF16_SSILNSP_5MajorE0ELSR_0ELNSP_7ScaleInE1ELSS_1EEEEEENS4_6LayoutISD_NS5_IJSC_NSA_ILi0EEESW_EEEEENS5_IJNS4_10UnderscoreESZ_SZ_EEEEENS4_13SM90_TMA_LOADENS4_14ComposedLayoutINS4_7SwizzleILi3ELi4ELi3EEENS4_18smem_ptr_flag_bitsILi16EEENSV_INS5_IJNSA_ILi8EEESI_EEENS5_IJSI_SC_EEEEEEEvNS4_8identityENS4_23SM90_TMA_LOAD_MULTICASTES1C_vS1D_EENS_8epilogue10collective6detail29Sm90TmaWarpSpecializedAdapterINS1H_15DefaultEpilogueISK_SL_SL_NS1G_6thread17LinearCombinationISK_Li1EffLNS1L_9ScaleType4KindE0ELNS_15FloatRoundStyleE2ESK_EENS1_15EpilogueDefaultEEEEEvvEEEEvNT_6ParamsE,"",@"SHT_CUDA_INFO"
	.sectionflags	@""
	.align	4


	//----- nvinfo : EIATTR_CUDA_API_VERSION
	.align		4
        /*0000*/ 	.byte	0x04, 0x37
        /*0002*/ 	.short	(.L_21 - .L_20)
.L_20:
        /*0004*/ 	.word	0x00000082


	//----- nvinfo : EIATTR_KPARAM_INFO
	.align		4
.L_21:
        /*0008*/ 	.byte	0x04, 0x17
        /*000a*/ 	.short	(.L_23 - .L_22)
.L_22:
        /*000c*/ 	.word	0x00000000
        /*0010*/ 	.short	0x0000
        /*0012*/ 	.short	0x0070
        /*0014*/ 	.byte	0x00, 0xf0, 0x01, 0x10


	//----- nvinfo : EIATTR_SPARSE_MMA_MASK
	.align		4
.L_23:
        /*0018*/ 	.byte	0x03, 0x50
        /*001a*/ 	.short	0x0000


	//----- nvinfo : EIATTR_MAXREG_COUNT
	.align		4
        /*001c*/ 	.byte	0x03, 0x1b
        /*001e*/ 	.short	0x00a8


	//----- nvinfo : EIATTR_NUM_BARRIERS
	.align		4
        /*0020*/ 	.byte	0x02, 0x4c
        /*0022*/ 	.byte	0x01
	.zero		1


	//----- nvinfo : EIATTR_EXTERNS
	.align		4
        /*0024*/ 	.byte	0x04, 0x0f
        /*0026*/ 	.short	(.L_25 - .L_24)


	//   ....[0]....
	.align		4
.L_24:
        /*0028*/ 	.word	index@(__assertfail)


	//----- nvinfo : EIATTR_MERCURY_ISA_VERSION
	.align		4
.L_25:
        /*002c*/ 	.byte	0x03, 0x5f
        /*002e*/ 	.short	0x0101


	//----- nvinfo : EIATTR_INT_WARP_WIDE_INSTR_OFFSETS
	.align		4
        /*0030*/ 	.byte	0x04, 0x31
        /*0032*/ 	.short	(.L_27 - .L_26)


	//   ....[0]....
.L_26:
        /*0034*/ 	.word	0x000004a0


	//   ....[1]....
        /*0038*/ 	.word	0x000004d0


	//   ....[2]....
        /*003c*/ 	.word	0x00000690


	//----- nvinfo : EIATTR_COOP_GROUP_MASK_REGIDS
	.align		4
.L_27:
        /*0040*/ 	.byte	0x04, 0x29
        /*0042*/ 	.short	(.L_29 - .L_28)


	//   ....[0]....
.L_28:
        /*0044*/ 	.word	0xffffffff


	//   ....[1]....
        /*0048*/ 	.word	0xffffffff


	//   ....[2]....
        /*004c*/ 	.word	0xffffffff


	//   ....[3]....
        /*0050*/ 	.word	0xffffffff


	//   ....[4]....
        /*0054*/ 	.word	0xffffffff


	//   ....[5]....
        /*0058*/ 	.word	0xffffffff


	//----- nvinfo : EIATTR_COOP_GROUP_INSTR_OFFSETS
	.align		4
.L_29:
        /*005c*/ 	.byte	0x04, 0x28
        /*005e*/ 	.short	(.L_31 - .L_30)


	//   ....[0]....
.L_30:
        /*0060*/ 	.word	0x00000060


	//   ....[1]....
        /*0064*/ 	.word	0x00000070


	//   ....[2]....
        /*0068*/ 	.word	0x00000130


	//   ....[3]....
        /*006c*/ 	.word	0x000002f0


	//   ....[4]....
        /*0070*/ 	.word	0x00000810


	//   ....[5]....
        /*0074*/ 	.word	0x00001250


	//----- nvinfo : EIATTR_REG_RECONFIG
	.align		4
.L_31:
        /*0078*/ 	.byte	0x01, 0x54
	.zero		2


	//----- nvinfo : EIATTR_SYSCALL_OFFSETS
	.align		4
        /*007c*/ 	.byte	0x04, 0x46
        /*007e*/ 	.short	(.L_33 - .L_32)


	//   ....[0]....
.L_32:
        /*0080*/ 	.word	0x00001410


	//----- nvinfo : EIATTR_MBARRIER_INSTR_OFFSETS
	.align		4
.L_33:
        /*0084*/ 	.byte	0x04, 0x39
        /*0086*/ 	.short	(.L_35 - .L_34)


	//   ....[0]....
.L_34:
        /*0088*/ 	.word	0x00000230
        /*008c*/ 	.word	0x000000ff
        /*0090*/ 	.word	0x00000000
        /*0094*/ 	.short	0x0100
        /*0096*/ 	.byte	0x08
	.zero		1


	//   ....[1]....
        /*0098*/ 	.word	0x00000240
        /*009c*/ 	.word	0x000000ff
        /*00a0*/ 	.word	0x00000028
        /*00a4*/ 	.short	0x0100
        /*00a6*/ 	.byte	0x08
	.zero		1


	//   ....[2]....
        /*00a8*/ 	.word	0x00000250
        /*00ac*/ 	.word	0x000000ff
        /*00b0*/ 	.word	0x00000008
        /*00b4*/ 	.short	0x0100
        /*00b6*/ 	.byte	0x08
	.zero		1


	//   ....[3]....
        /*00b8*/ 	.word	0x00000260
        /*00bc*/ 	.word	0x000000ff
        /*00c0*/ 	.word	0x00000030
        /*00c4*/ 	.short	0x0100
        /*00c6*/ 	.byte	0x08
	.zero		1


	//   ....[4]....
        /*00c8*/ 	.word	0x00000270
        /*00cc*/ 	.word	0x000000ff
        /*00d0*/ 	.word	0x00000010
        /*00d4*/ 	.short	0x0100
        /*00d6*/ 	.byte	0x08
	.zero		1


	//   ....[5]....
        /*00d8*/ 	.word	0x00000280
        /*00dc*/ 	.word	0x000000ff
        /*00e0*/ 	.word	0x00000038
        /*00e4*/ 	.short	0x0100
        /*00e6*/ 	.byte	0x08
	.zero		1


	//   ....[6]....
        /*00e8*/ 	.word	0x00000290
        /*00ec*/ 	.word	0x000000ff
        /*00f0*/ 	.word	0x00000018
        /*00f4*/ 	.short	0x0100
        /*00f6*/ 	.byte	0x08
	.zero		1


	//   ....[7]....
        /*00f8*/ 	.word	0x000002a0
        /*00fc*/ 	.word	0x000000ff
        /*0100*/ 	.word	0x00000040
        /*0104*/ 	.short	0x0100
        /*0106*/ 	.byte	0x08
	.zero		1


	//   ....[8]....
        /*0108*/ 	.word	0x000002b0
        /*010c*/ 	.word	0x000000ff
        /*0110*/ 	.word	0x00000020
        /*0114*/ 	.short	0x0100
        /*0116*/ 	.byte	0x08
	.zero		1


	//   ....[9]....
        /*0118*/ 	.word	0x000002c0
        /*011c*/ 	.word	0x000000ff
        /*0120*/ 	.word	0x00000048
        /*0124*/ 	.short	0x0100
        /*0126*/ 	.byte	0x08
	.zero		1


	//   ....[10]....
        /*0128*/ 	.word	0x00000710
        /*012c*/ 	.word	0x000000ff
        /*0130*/ 	.word	0x00000060
        /*0134*/ 	.short	0x0100
        /*0136*/ 	.byte	0x06
	.zero		1


	//   ....[11]....
        /*0138*/ 	.word	0x000007a0
        /*013c*/ 	.word	0x000000ff
        /*0140*/ 	.word	0x00000068
        /*0144*/ 	.short	0x0100
        /*0146*/ 	.byte	0x06
	.zero		1


	//   ....[12]....
        /*0148*/ 	.word	0x00001490
        /*014c*/ 	.word	0x00000003
        /*0150*/ 	.word	0x00000000
        /*0154*/ 	.short	0x010a
        /*0156*/ 	.byte	0x3f
	.zero		1


	//   ....[13]....
        /*0158*/ 	.word	0x000014d0
        /*015c*/ 	.word	0x00000003
        /*0160*/ 	.word	0x00000000
        /*0164*/ 	.short	0x010a
        /*0166*/ 	.byte	0x3f
	.zero		1


	//   ....[14]....
        /*0168*/ 	.word	0x00002220
        /*016c*/ 	.word	0x000000ff
        /*0170*/ 	.word	0x00000000
        /*0174*/ 	.short	0x010a
        /*0176*/ 	.byte	0x07
	.zero		1


	//   ....[15]....
        /*0178*/ 	.word	0x00002260
        /*017c*/ 	.word	0x000000ff
        /*0180*/ 	.word	0x00000000
        /*0184*/ 	.short	0x010a
        /*0186*/ 	.byte	0x07
	.zero		1


	//   ....[16]....
        /*0188*/ 	.word	0x00002dc0
        /*018c*/ 	.word	0x00000006
        /*0190*/ 	.word	0x00000000
        /*0194*/ 	.short	0x0101
        /*0196*/ 	.byte	0x3f
	.zero		1


	//   ....[17]....
        /*0198*/ 	.word	0x00002f80
        /*019c*/ 	.word	0x00000000
        /*01a0*/ 	.word	0x00000000
        /*01a4*/ 	.short	0x0101
        /*01a6*/ 	.byte	0x3f
	.zero		1


	//   ....[18]....
        /*01a8*/ 	.word	0x0000b520
        /*01ac*/ 	.word	0x00000014
        /*01b0*/ 	.word	0x00000028
        /*01b4*/ 	.short	0x010a
        /*01b6*/ 	.byte	0x3f
	.zero		1


	//   ....[19]....
        /*01b8*/ 	.word	0x0000b8a0
        /*01bc*/ 	.word	0x00000003
        /*01c0*/ 	.word	0x00000068
        /*01c4*/ 	.short	0x0101
        /*01c6*/ 	.byte	0x3f
	.zero		1


	//   ....[20]....
        /*01c8*/ 	.word	0x0000bff0
        /*01cc*/ 	.word	0x00000007
        /*01d0*/ 	.word	0x00000000
        /*01d4*/ 	.short	0x010a
        /*01d6*/ 	.byte	0x3f
	.zero		1


	//   ....[21]....
        /*01d8*/ 	.word	0x0000c070
        /*01dc*/ 	.word	0x00000008
        /*01e0*/ 	.word	0x00000000
        /*01e4*/ 	.short	0x010a
        /*01e6*/ 	.byte	0x3f
	.zero		1


	//   ....[22]....
        /*01e8*/ 	.word	0x0000c100
        /*01ec*/ 	.word	0x00000009
        /*01f0*/ 	.word	0x00000000
        /*01f4*/ 	.short	0x010a
        /*01f6*/ 	.byte	0x3f
	.zero		1


	//   ....[23]....
        /*01f8*/ 	.word	0x0000c190
        /*01fc*/ 	.word	0x00000006
        /*0200*/ 	.word	0x00000000
        /*0204*/ 	.short	0x010a
        /*0206*/ 	.byte	0x3f
	.zero		1


	//   ....[24]....
        /*0208*/ 	.word	0x0000c220
        /*020c*/ 	.word	0x00000003
        /*0210*/ 	.word	0x00000000
        /*0214*/ 	.short	0x010a
        /*0216*/ 	.byte	0x3f
	.zero		1


	//   ....[25]....
        /*0218*/ 	.word	0x0000c280
        /*021c*/ 	.word	0x00000003
        /*0220*/ 	.word	0x00000000
        /*0224*/ 	.short	0x010a
        /*0226*/ 	.byte	0x3f
	.zero		1


	//   ....[26]....
        /*0228*/ 	.word	0x0000c2e0
        /*022c*/ 	.word	0x00000006
        /*0230*/ 	.word	0x00000000
        /*0234*/ 	.short	0x010a
        /*0236*/ 	.byte	0x3f
	.zero		1


	//   ....[27]....
        /*0238*/ 	.word	0x0000c3b0
        /*023c*/ 	.word	0x00000014
        /*0240*/ 	.word	0x00000028
        /*0244*/ 	.short	0x010a
        /*0246*/ 	.byte	0x3f
	.zero		1


	//   ....[28]....
        /*0248*/ 	.word	0x0000c480
        /*024c*/ 	.word	0x00000007
        /*0250*/ 	.word	0x00000000
        /*0254*/ 	.short	0x010a
        /*0256*/ 	.byte	0x3f
	.zero		1


	//   ....[29]....
        /*0258*/ 	.word	0x0000c4d0
        /*025c*/ 	.word	0x00000008
        /*0260*/ 	.word	0x00000000
        /*0264*/ 	.short	0x010a
        /*0266*/ 	.byte	0x3f
	.zero		1


	//   ....[30]....
        /*0268*/ 	.word	0x0000c520
        /*026c*/ 	.word	0x00000009
        /*0270*/ 	.word	0x00000000
        /*0274*/ 	.short	0x010a
        /*0276*/ 	.byte	0x3f
	.zero		1


	//   ....[31]....
        /*0278*/ 	.word	0x0000c570
        /*027c*/ 	.word	0x00000006
        /*0280*/ 	.word	0x00000000
        /*0284*/ 	.short	0x010a
        /*0286*/ 	.byte	0x3f
	.zero		1


	//----- nvinfo : EIATTR_NUM_MBARRIERS
	.align		4
.L_35:
        /*0288*/ 	.byte	0x03, 0x38
        /*028a*/ 	.short	0x000c


	//----- nvinfo : EIATTR_EXIT_INSTR_OFFSETS
	.align		4
        /*028c*/ 	.byte	0x04, 0x1c
        /*028e*/ 	.short	(.L_37 - .L_36)


	//   ....[0]....
.L_36:
        /*0290*/ 	.word	0x00000970


	//   ....[1]....
        /*0294*/ 	.word	0x00001180


	//   ....[2]....
        /*0298*/ 	.word	0x0000ac50


	//   ....[3]....
        /*029c*/ 	.word	0x0000b1b0


	//   ....[4]....
        /*02a0*/ 	.word	0x0000c270


	//----- nvinfo : EIATTR_MAX_THREADS
	.align		4
.L_37:
        /*02a4*/ 	.byte	0x04, 0x05
        /*02a6*/ 	.short	(.L_39 - .L_38)
.L_38:
        /*02a8*/ 	.word	0x00000180
        /*02ac*/ 	.word	0x00000001
        /*02b0*/ 	.word	0x00000001


	//----- nvinfo : EIATTR_CRS_STACK_SIZE
	.align		4
.L_39:
        /*02b4*/ 	.byte	0x04, 0x1e
        /*02b6*/ 	.short	(.L_41 - .L_40)
.L_40:
        /*02b8*/ 	.word	0x00000000


	//----- nvinfo : EIATTR_CBANK_PARAM_SIZE
	.align		4
.L_41:
        /*02bc*/ 	.byte	0x03, 0x19
        /*02be*/ 	.short	0x0470


	//----- nvinfo : EIATTR_PARAM_CBANK
	.align		4
        /*02c0*/ 	.byte	0x04, 0x0a
        /*02c2*/ 	.short	(.L_43 - .L_42)
	.align		4
.L_42:
        /*02c4*/ 	.word	index@(.nv.constant0._ZN7cutlass13device_kernelINS_4gemm6kernel13GemmUniversalIN4cute5tupleIJiiiiEEENS1_10collective13CollectiveMmaINS1_34MainloopSm90TmaGmmaWarpSpecializedILi5ENS5_IJNS4_1CILi2EEENSA_ILi1EEESC_EEENS1_35KernelTmaWarpSpecializedCooperativeEEENS5_IJNSA_ILi128EEENSA_ILi224EEENSA_ILi64EEEEEENS_10bfloat16_tENS5_IJlSC_lEEESK_SL_NS4_8TiledMMAINS4_8MMA_AtomIJNS4_4SM904GMMA27MMA_64x32x16_F32BF16BF16_SSILNSP_5MajorE0ELSR_0ELNSP_7ScaleInE1ELSS_1EEEEEENS4_6LayoutISD_NS5_IJSC_NSA_ILi0EEESW_EEEEENS5_IJNS4_10UnderscoreESZ_SZ_EEEEENS4_13SM90_TMA_LOADENS4_14ComposedLayoutINS4_7SwizzleILi3ELi4ELi3EEENS4_18smem_ptr_flag_bitsILi16EEENSV_INS5_IJNSA_ILi8EEESI_EEENS5_IJSI_SC_EEEEEEEvNS4_8identityENS4_23SM90_TMA_LOAD_MULTICASTES1C_vS1D_EENS_8epilogue10collective6detail29Sm90TmaWarpSpecializedAdapterINS1H_15DefaultEpilogueISK_SL_SL_NS1G_6thread17LinearCombinationISK_Li1EffLNS1L_9ScaleType4KindE0ELNS_15FloatRoundStyleE2ESK_EENS1_15EpilogueDefaultEEEEEvvEEEEvNT_6ParamsE)
        /*02c8*/ 	.short	0x0210
        /*02ca*/ 	.short	0x0470


	//----- nvinfo : EIATTR_SW_WAR
	.align		4
.L_43:
        /*02cc*/ 	.byte	0x04, 0x36
        /*02ce*/ 	.short	(.L_45 - .L_44)
.L_44:
        /*02d0*/ 	.word	0x00000008
.L_45:


//--------------------- .nv.callgraph             --------------------------
	.section	.nv.callgraph,"",@"SHT_CUDA_CALLGRAPH"
	.align	4
	.sectionentsize	8
	.align		4
        /*0000*/ 	.word	0x00000000
	.align		4
        /*0004*/ 	.word	0xffffffff
	.align		4
        /*0008*/ 	.word	index@(_ZN7cutlass13device_kernelINS_4gemm6kernel13GemmUniversalIN4cute5tupleIJiiiiEEENS1_10collective13CollectiveMmaINS1_34MainloopSm90TmaGmmaWarpSpecializedILi5ENS5_IJNS4_1CILi2EEENSA_ILi1EEESC_EEENS1_35KernelTmaWarpSpecializedCooperativeEEENS5_IJNSA_ILi128EEENSA_ILi224EEENSA_ILi64EEEEEENS_10bfloat16_tENS5_IJlSC_lEEESK_SL_NS4_8TiledMMAINS4_8MMA_AtomIJNS4_4SM904GMMA27MMA_64x32x16_F32BF16BF16_SSILNSP_5MajorE0ELSR_0ELNSP_7ScaleInE1ELSS_1EEEEEENS4_6LayoutISD_NS5_IJSC_NSA_ILi0EEESW_EEEEENS5_IJNS4_10UnderscoreESZ_SZ_EEEEENS4_13SM90_TMA_LOADENS4_14ComposedLayoutINS4_7SwizzleILi3ELi4ELi3EEENS4_18smem_ptr_flag_bitsILi16EEENSV_INS5_IJNSA_ILi8EEESI_EEENS5_IJSI_SC_EEEEEEEvNS4_8identityENS4_23SM90_TMA_LOAD_MULTICASTES1C_vS1D_EENS_8epilogue10collective6detail29Sm90TmaWarpSpecializedAdapterINS1H_15DefaultEpilogueISK_SL_SL_NS1G_6thread17LinearCombinationISK_Li1EffLNS1L_9ScaleType4KindE0ELNS_15FloatRoundStyleE2ESK_EENS1_15EpilogueDefaultEEEEEvvEEEEvNT_6ParamsE)
	.align		4
        /*000c*/ 	.word	index@(__assertfail)
	.align		4
        /*0010*/ 	.word	0x00000000
	.align		4
        /*0014*/ 	.word	0xfffffffe
	.align		4
        /*0018*/ 	.word	0x00000000
	.align		4
        /*001c*/ 	.word	0xfffffffd
	.align		4
        /*0020*/ 	.word	0x00000000
	.align		4
        /*0024*/ 	.word	0xfffffffc


//--------------------- .nv.constant4             --------------------------
	.section	.nv.constant4,"a",@progbits
	.align	8
	.align		8
.nv.constant4:
        /*0000*/ 	.dword	__assertfail
	.align		8
        /*0008*/ 	.dword	__unnamed_1
	.align		8
        /*0010*/ 	.dword	_ZN40_INTERNAL_091f6402_4_k_cu_929bcbfb_110484cuda3std3__45__cpo5beginE
	.align		8
        /*0018*/ 	.dword	_ZN40_INTERNAL_091f6402_4_k_cu_929bcbfb_110484cuda3std3__45__cpo3endE
	.align		8
        /*0020*/ 	.dword	_ZN40_INTERNAL_091f6402_4_k_cu_929bcbfb_110484cuda3std3__45__cpo6cbeginE
	.align		8
        /*0028*/ 	.dword	_ZN40_INTERNAL_091f6402_4_k_cu_929bcbfb_110484cuda3std3__45__cpo4cendE
	.align		8
        /*0030*/ 	.dword	_ZN40_INTERNAL_091f6402_4_k_cu_929bcbfb_110484cuda3std3__442_GLOBAL__N__091f6402_4_k_cu_929bcbfb_110486ignoreE
	.align		8
        /*0038*/ 	.dword	_ZN40_INTERNAL_091f6402_4_k_cu_929bcbfb_110484cuda3std3__419piecewise_constructE
	.align		8
        /*0040*/ 	.dword	_ZN40_INTERNAL_091f6402_4_k_cu_929bcbfb_110484cuda3std3__48in_placeE
	.align		8
        /*0048*/ 	.dword	_ZN40_INTERNAL_091f6402_4_k_cu_929bcbfb_110484cuda3std6ranges3__45__cpo4swapE
	.align		8
        /*0050*/ 	.dword	_ZN40_INTERNAL_091f6402_4_k_cu_929bcbfb_110484cuda3std6ranges3__45__cpo9iter_moveE
	.align		8
        /*0058*/ 	.dword	_ZN40_INTERNAL_091f6402_4_k_cu_929bcbfb_110484cute7productE
	.align		8
        /*0060*/ 	.dword	_ZN40_INTERNAL_091f6402_4_k_cu_929bcbfb_110484cute1_E
	.align		8
        /*0068*/ 	.dword	$str$22
	.align		8
        /*0070*/ 	.dword	$str$23


//--------------------- .text._ZN7cutlass13device_kernelINS_4gemm6kernel13GemmUniversalIN4cute5tupleIJiiiiEEENS1_10collective13CollectiveMmaINS1_34MainloopSm90TmaGmmaWarpSpecializedILi5ENS5_IJNS4_1CILi2EEENSA_ILi1EEESC_EEENS1_35KernelTmaWarpSpecializedCooperativeEEENS5_IJNSA_ILi128EEENSA_ILi224EEENSA_ILi64EEEEEENS_10bfloat16_tENS5_IJlSC_lEEESK_SL_NS4_8TiledMMAINS4_8MMA_AtomIJNS4_4SM904GMMA27MMA_64x32x16_F32BF16BF16_SSILNSP_5MajorE0ELSR_0ELNSP_7ScaleInE1ELSS_1EEEEEENS4_6LayoutISD_NS5_IJSC_NSA_ILi0EEESW_EEEEENS5_IJNS4_10UnderscoreESZ_SZ_EEEEENS4_13SM90_TMA_LOADENS4_14ComposedLayoutINS4_7SwizzleILi3ELi4ELi3EEENS4_18smem_ptr_flag_bitsILi16EEENSV_INS5_IJNSA_ILi8EEESI_EEENS5_IJSI_SC_EEEEEEEvNS4_8identityENS4_23SM90_TMA_LOAD_MULTICASTES1C_vS1D_EENS_8epilogue10collective6detail29Sm90TmaWarpSpecializedAdapterINS1H_15DefaultEpilogueISK_SL_SL_NS1G_6thread17LinearCombinationISK_Li1EffLNS1L_9ScaleType4KindE0ELNS_15FloatRoundStyleE2ESK_EENS1_15EpilogueDefaultEEEEEvvEEEEvNT_6ParamsE --------------------------
	.section	.text._ZN7cutlass13device_kernelINS_4gemm6kernel13GemmUniversalIN4cute5tupleIJiiiiEEENS1_10collective13CollectiveMmaINS1_34MainloopSm90TmaGmmaWarpSpecializedILi5ENS5_IJNS4_1CILi2EEENSA_ILi1EEESC_EEENS1_35KernelTmaWarpSpecializedCooperativeEEENS5_IJNSA_ILi128EEENSA_ILi224EEENSA_ILi64EEEEEENS_10bfloat16_tENS5_IJlSC_lEEESK_SL_NS4_8TiledMMAINS4_8MMA_AtomIJNS4_4SM904GMMA27MMA_64x32x16_F32BF16BF16_SSILNSP_5MajorE0ELSR_0ELNSP_7ScaleInE1ELSS_1EEEEEENS4_6LayoutISD_NS5_IJSC_NSA_ILi0EEESW_EEEEENS5_IJNS4_10UnderscoreESZ_SZ_EEEEENS4_13SM90_TMA_LOADENS4_14ComposedLayoutINS4_7SwizzleILi3ELi4ELi3EEENS4_18smem_ptr_flag_bitsILi16EEENSV_INS5_IJNSA_ILi8EEESI_EEENS5_IJSI_SC_EEEEEEEvNS4_8identityENS4_23SM90_TMA_LOAD_MULTICASTES1C_vS1D_EENS_8epilogue10collective6detail29Sm90TmaWarpSpecializedAdapterINS1H_15DefaultEpilogueISK_SL_SL_NS1G_6thread17LinearCombinationISK_Li1EffLNS1L_9ScaleType4KindE0ELNS_15FloatRoundStyleE2ESK_EENS1_15EpilogueDefaultEEEEEvvEEEEvNT_6ParamsE,"ax",@progbits
	.align	128
.text._ZN7cutlass13device_kernelINS_4gemm6kernel13GemmUniversalIN4cute5tupleIJiiiiEEENS1_10collective13CollectiveMmaINS1_34MainloopSm90TmaGmmaWarpSpecializedILi5ENS5_IJNS4_1CILi2EEENSA_ILi1EEESC_EEENS1_35KernelTmaWarpSpecializedCooperativeEEENS5_IJNSA_ILi128EEENSA_ILi224EEENSA_ILi64EEEEEENS_10bfloat16_tENS5_IJlSC_lEEESK_SL_NS4_8TiledMMAINS4_8MMA_AtomIJNS4_4SM904GMMA27MMA_64x32x16_F32BF16BF16_SSILNSP_5MajorE0ELSR_0ELNSP_7ScaleInE1ELSS_1EEEEEENS4_6LayoutISD_NS5_IJSC_NSA_ILi0EEESW_EEEEENS5_IJNS4_10UnderscoreESZ_SZ_EEEEENS4_13SM90_TMA_LOADENS4_14ComposedLayoutINS4_7SwizzleILi3ELi4ELi3EEENS4_18smem_ptr_flag_bitsILi16EEENSV_INS5_IJNSA_ILi8EEESI_EEENS5_IJSI_SC_EEEEEEEvNS4_8identityENS4_23SM90_TMA_LOAD_MULTICASTES1C_vS1D_EENS_8epilogue10collective6detail29Sm90TmaWarpSpecializedAdapterINS1H_15DefaultEpilogueISK_SL_SL_NS1G_6thread17LinearCombinationISK_Li1EffLNS1L_9ScaleType4KindE0ELNS_15FloatRoundStyleE2ESK_EENS1_15EpilogueDefaultEEEEEvvEEEEvNT_6ParamsE:
        .type           _ZN7cutlass13device_kernelINS_4gemm6kernel13GemmUniversalIN4cute5tupleIJiiiiEEENS1_10collective13CollectiveMmaINS1_34MainloopSm90TmaGmmaWarpSpecializedILi5ENS5_IJNS4_1CILi2EEENSA_ILi1EEESC_EEENS1_35KernelTmaWarpSpecializedCooperativeEEENS5_IJNSA_ILi128EEENSA_ILi224EEENSA_ILi64EEEEEENS_10bfloat16_tENS5_IJlSC_lEEESK_SL_NS4_8TiledMMAINS4_8MMA_AtomIJNS4_4SM904GMMA27MMA_64x32x16_F32BF16BF16_SSILNSP_5MajorE0ELSR_0ELNSP_7ScaleInE1ELSS_1EEEEEENS4_6LayoutISD_NS5_IJSC_NSA_ILi0EEESW_EEEEENS5_IJNS4_10UnderscoreESZ_SZ_EEEEENS4_13SM90_TMA_LOADENS4_14ComposedLayoutINS4_7SwizzleILi3ELi4ELi3EEENS4_18smem_ptr_flag_bitsILi16EEENSV_INS5_IJNSA_ILi8EEESI_EEENS5_IJSI_SC_EEEEEEEvNS4_8identityENS4_23SM90_TMA_LOAD_MULTICASTES1C_vS1D_EENS_8epilogue10collective6detail29Sm90TmaWarpSpecializedAdapterINS1H_15DefaultEpilogueISK_SL_SL_NS1G_6thread17LinearCombinationISK_Li1EffLNS1L_9ScaleType4KindE0ELNS_15FloatRoundStyleE2ESK_EENS1_15EpilogueDefaultEEEEEvvEEEEvNT_6ParamsE,@function
        .size           _ZN7cutlass13device_kernelINS_4gemm6kernel13GemmUniversalIN4cute5tupleIJiiiiEEENS1_10collective13CollectiveMmaINS1_34MainloopSm90TmaGmmaWarpSpecializedILi5ENS5_IJNS4_1CILi2EEENSA_ILi1EEESC_EEENS1_35KernelTmaWarpSpecializedCooperativeEEENS5_IJNSA_ILi128EEENSA_ILi224EEENSA_ILi64EEEEEENS_10bfloat16_tENS5_IJlSC_lEEESK_SL_NS4_8TiledMMAINS4_8MMA_AtomIJNS4_4SM904GMMA27MMA_64x32x16_F32BF16BF16_SSILNSP_5MajorE0ELSR_0ELNSP_7ScaleInE1ELSS_1EEEEEENS4_6LayoutISD_NS5_IJSC_NSA_ILi0EEESW_EEEEENS5_IJNS4_10UnderscoreESZ_SZ_EEEEENS4_13SM90_TMA_LOADENS4_14ComposedLayoutINS4_7SwizzleILi3ELi4ELi3EEENS4_18smem_ptr_flag_bitsILi16EEENSV_INS5_IJNSA_ILi8EEESI_EEENS5_IJSI_SC_EEEEEEEvNS4_8identityENS4_23SM90_TMA_LOAD_MULTICASTES1C_vS1D_EENS_8epilogue10collective6detail29Sm90TmaWarpSpecializedAdapterINS1H_15DefaultEpilogueISK_SL_SL_NS1G_6thread17LinearCombinationISK_Li1EffLNS1L_9ScaleType4KindE0ELNS_15FloatRoundStyleE2ESK_EENS1_15EpilogueDefaultEEEEEvvEEEEvNT_6ParamsE,(.L_x_295 - _ZN7cutlass13device_kernelINS_4gemm6kernel13GemmUniversalIN4cute5tupleIJiiiiEEENS1_10collective13CollectiveMmaINS1_34MainloopSm90TmaGmmaWarpSpecializedILi5ENS5_IJNS4_1CILi2EEENSA_ILi1EEESC_EEENS1_35KernelTmaWarpSpecializedCooperativeEEENS5_IJNSA_ILi128EEENSA_ILi224EEENSA_ILi64EEEEEENS_10bfloat16_tENS5_IJlSC_lEEESK_SL_NS4_8TiledMMAINS4_8MMA_AtomIJNS4_4SM904GMMA27MMA_64x32x16_F32BF16BF16_SSILNSP_5MajorE0ELSR_0ELNSP_7ScaleInE1ELSS_1EEEEEENS4_6LayoutISD_NS5_IJSC_NSA_ILi0EEESW_EEEEENS5_IJNS4_10UnderscoreESZ_SZ_EEEEENS4_13SM90_TMA_LOADENS4_14ComposedLayoutINS4_7SwizzleILi3ELi4ELi3EEENS4_18smem_ptr_flag_bitsILi16EEENSV_INS5_IJNSA_ILi8EEESI_EEENS5_IJSI_SC_EEEEEEEvNS4_8identityENS4_23SM90_TMA_LOAD_MULTICASTES1C_vS1D_EENS_8epilogue10collective6detail29Sm90TmaWarpSpecializedAdapterINS1H_15DefaultEpilogueISK_SL_SL_NS1G_6thread17LinearCombinationISK_Li1EffLNS1L_9ScaleType4KindE0ELNS_15FloatRoundStyleE2ESK_EENS1_15EpilogueDefaultEEEEEvvEEEEvNT_6ParamsE)
        .other          _ZN7cutlass13device_kernelINS_4gemm6kernel13GemmUniversalIN4cute5tupleIJiiiiEEENS1_10collective13CollectiveMmaINS1_34MainloopSm90TmaGmmaWarpSpecializedILi5ENS5_IJNS4_1CILi2EEENSA_ILi1EEESC_EEENS1_35KernelTmaWarpSpecializedCooperativeEEENS5_IJNSA_ILi128EEENSA_ILi224EEENSA_ILi64EEEEEENS_10bfloat16_tENS5_IJlSC_lEEESK_SL_NS4_8TiledMMAINS4_8MMA_AtomIJNS4_4SM904GMMA27MMA_64x32x16_F32BF16BF16_SSILNSP_5MajorE0ELSR_0ELNSP_7ScaleInE1ELSS_1EEEEEENS4_6LayoutISD_NS5_IJSC_NSA_ILi0EEESW_EEEEENS5_IJNS4_10UnderscoreESZ_SZ_EEEEENS4_13SM90_TMA_LOADENS4_14ComposedLayoutINS4_7SwizzleILi3ELi4ELi3EEENS4_18smem_ptr_flag_bitsILi16EEENSV_INS5_IJNSA_ILi8EEESI_EEENS5_IJSI_SC_EEEEEEEvNS4_8identityENS4_23SM90_TMA_LOAD_MULTICASTES1C_vS1D_EENS_8epilogue10collective6detail29Sm90TmaWarpSpecializedAdapterINS1H_15DefaultEpilogueISK_SL_SL_NS1G_6thread17LinearCombinationISK_Li1EffLNS1L_9ScaleType4KindE0ELNS_15FloatRoundStyleE2ESK_EENS1_15EpilogueDefaultEEEEEvvEEEEvNT_6ParamsE,@"STO_CUDA_ENTRY STV_DEFAULT"
_ZN7cutlass13device_kernelINS_4gemm6kernel13GemmUniversalIN4cute5tupleIJiiiiEEENS1_10collective13CollectiveMmaINS1_34MainloopSm90TmaGmmaWarpSpecializedILi5ENS5_IJNS4_1CILi2EEENSA_ILi1EEESC_EEENS1_35KernelTmaWarpSpecializedCooperativeEEENS5_IJNSA_ILi128EEENSA_ILi224EEENSA_ILi64EEEEEENS_10bfloat16_tENS5_IJlSC_lEEESK_SL_NS4_8TiledMMAINS4_8MMA_AtomIJNS4_4SM904GMMA27MMA_64x32x16_F32BF16BF16_SSILNSP_5MajorE0ELSR_0ELNSP_7ScaleInE1ELSS_1EEEEEENS4_6LayoutISD_NS5_IJSC_NSA_ILi0EEESW_EEEEENS5_IJNS4_10UnderscoreESZ_SZ_EEEEENS4_13SM90_TMA_LOADENS4_14ComposedLayoutINS4_7SwizzleILi3ELi4ELi3EEENS4_18smem_ptr_flag_bitsILi16EEENSV_INS5_IJNSA_ILi8EEESI_EEENS5_IJSI_SC_EEEEEEEvNS4_8identityENS4_23SM90_TMA_LOAD_MULTICASTES1C_vS1D_EENS_8epilogue10collective6detail29Sm90TmaWarpSpecializedAdapterINS1H_15DefaultEpilogueISK_SL_SL_NS1G_6thread17LinearCombinationISK_Li1EffLNS1L_9ScaleType4KindE0ELNS_15FloatRoundStyleE2ESK_EENS1_15EpilogueDefaultEEEEEvvEEEEvNT_6ParamsE:
[----:B------:R-:W0:Y:S01]  /*0000*/  LDC R1, c[0x0][0x28] ;  /* 0x00000a00ff017b82 */ /* 0x000e220000000800 */
[----:B------:R-:W1:Y:S01]  /*0010*/  S2R R18, SR_TID.X ;  /* 0x0000000000127919 */ /* 0x000e620000002100 */
[----:B------:R-:W-:Y:S01]  /*0020*/  ELECT P0, URZ, PT ;  /* 0x00000000003f782f */ /* 0x000fe20003800000 */
[----:B------:R-:W-:Y:S01]  /*0030*/  BSSY B0, `(.L_x_0) ;  /* 0x000000f000007945 */ /* 0x000fe20003800000 */
[--C-:B-1----:R-:W-:Y:S02]  /*0040*/  SHF.R.U32.HI R0, RZ, 0x5, R18.reuse ;  /* 0x00000005ff007819 */ /* 0x102fe40000011612 */
[----:B------:R-:W-:-:S03]  /*0050*/  SHF.R.U32.HI R3, RZ, 0x7, R18 ;  /* 0x00000007ff037819 */ /* 0x000fc60000011612 */
[----:B------:R-:W1:Y:S04]  /*0060*/  SHFL.IDX PT, R2, R0, RZ, 0x1f ;  /* 0x00001fff00027589 */ /* 0x000e6800000e0000 */
[----:B------:R2:W3:Y:S01]  /*0070*/  SHFL.IDX PT, R5, R3, RZ, 0x1f ;  /* 0x00001fff03057589 */ /* 0x0004e200000e0000 */
[----:B-1----:R-:W-:-:S13]  /*0080*/  ISETP.NE.OR P0, PT, R2, RZ, !P0 ;  /* 0x000000ff0200720c */ /* 0x002fda0004705670 */
[----:B0-23--:R-:W-:Y:S05]  /*0090*/  @P0 BRA `(.L_x_1) ;  /* 0x0000000000200947 */ /* 0x00dfea0003800000 */
[----:B------:R-:W-:Y:S02]  /*00a0*/  ULDC.64 UR4, c[0x0][0x198] ;  /* 0x0000660000047ab9 */ /* 0x000fe40000000a00 */
[----:B------:R-:W-:Y:S02]  /*00b0*/  UIADD3 UR6, UP0, UR4, 0xf0, URZ ;  /* 0x000000f004067890 */ /* 0x000fe4000ff1e03f */
[----:B------:R-:W-:Y:S02]  /*00c0*/  UIADD3 UR4, UP1, UR4, 0x1f0, URZ ;  /* 0x000001f004047890 */ /* 0x000fe4000ff3e03f */
[----:B------:R-:W-:Y:S02]  /*00d0*/  UIADD3.X UR7, URZ, UR5, URZ, UP0, !UPT ;  /* 0x000000053f077290 */ /* 0x000fe400087fe43f */
[----:B------:R-:W-:-:S07]  /*00e0*/  UIADD3.X UR5, URZ, UR5, URZ, UP1, !UPT ;  /* 0x000000053f057290 */ /* 0x000fce0008ffe43f */
[----:B------:R0:W-:Y:S02]  /*00f0*/  UTMACCTL.PF [UR6] ;  /* 0x00000000060079b9 */ /* 0x0001e40008040000 */
[----:B------:R0:W-:Y:S02]  /*0100*/  UTMACCTL.PF [UR4] ;  /* 0x00000000040079b9 */ /* 0x0001e40008040000 */
[----:B0-----:R-:W-:Y:S01]  /*0110*/  NOP ;  /* 0x0000000000007918 */ /* 0x001fe20000000000 */
.L_x_1:
[----:B------:R-:W-:Y:S05]  /*0120*/  BSYNC B0 ;  /* 0x0000000000007941 */ /* 0x000fea0003800000 */
.L_x_0:
[----:B------:R-:W0:Y:S02]  /*0130*/  SHFL.IDX PT, R3, R0, RZ, 0x1f ;  /* 0x00001fff00037589 */ /* 0x000e2400000e0000 */
[----:B0-----:R-:W-:-:S13]  /*0140*/  ISETP.NE.AND P0, PT, R3, RZ, PT ;  /* 0x000000ff0300720c */ /* 0x001fda0003f05270 */
[----:B------:R-:W-:Y:S05]  /*0150*/  @P0 BRA `(.L_x_2) ;  /* 0x0000000000600947 */ /* 0x000fea0003800000 */
[----:B------:R-:W0:Y:S01]  /*0160*/  S2UR UR8, SR_CgaCtaId ;  /* 0x00000000000879c3 */ /* 0x000e220000008800 */
[----:B------:R-:W-:Y:S01]  /*0170*/  UMOV UR4, 0x400 ;  /* 0x0000040000047882 */ /* 0x000fe20000000000 */
[----:B------:R-:W-:Y:S01]  /*0180*/  UMOV UR5, 0x1 ;  /* 0x0000000100057882 */ /* 0x000fe20000000000 */
[----:B------:R-:W-:Y:S01]  /*0190*/  UMOV UR6, 0x4 ;  /* 0x0000000400067882 */ /* 0x000fe20000000000 */
[----:B------:R-:W-:Y:S01]  /*01a0*/  ELECT P0, URZ, PT ;  /* 0x00000000003f782f */ /* 0x000fe20003800000 */
[----:B------:R-:W-:-:S04]  /*01b0*/  UIADD3 UR6, -UR6, 0x100000, URZ ;  /* 0x0010000006067890 */ /* 0x000fc8000fffe13f */
[----:B------:R-:W-:Y:S02]  /*01c0*/  USHF.L.U32 UR7, UR6, 0xb, URZ ;  /* 0x0000000b06077899 */ /* 0x000fe4000800063f */
[----:B------:R-:W-:Y:S02]  /*01d0*/  USHF.L.U32 UR6, UR6, 0x1, URZ ;  /* 0x0000000106067899 */ /* 0x000fe4000800063f */
[----:B0-----:R-:W-:Y:S02]  /*01e0*/  ULEA UR8, UR8, UR4, 0x18 ;  /* 0x0000000408087291 */ /* 0x001fe4000f8ec03f */
[----:B------:R-:W-:-:S04]  /*01f0*/  UIADD3 UR4, -UR5, 0x100000, URZ ;  /* 0x0010000005047890 */ /* 0x000fc8000fffe13f */
[----:B------:R-:W-:Y:S02]  /*0200*/  USHF.L.U32 UR5, UR4, 0xb, URZ ;  /* 0x0000000b04057899 */ /* 0x000fe4000800063f */
[----:B------:R-:W-:Y:S01]  /*0210*/  USHF.L.U32 UR4, UR4, 0x1, URZ ;  /* 0x0000000104047899 */ /* 0x000fe2000800063f */
[----:B------:R-:W0:Y:S11]  /*0220*/  FENCE.VIEW.ASYNC.S ;  /* 0x00000000000073c6 */ /* 0x000e360000000000 */
[----:B0-----:R0:W1:Y:S01]  /*0230*/  SYNCS.EXCH.64 URZ, [UR8], UR4 ;  /* 0x00000004083f75b2 */ /* 0x0010620008000100 */
[----:B------:R0:W2:Y:S01]  /*0240*/  SYNCS.EXCH.64 URZ, [UR8+0x28], UR6 ;  /* 0x00002806083f75b2 */ /* 0x0000a20008000100 */
[----:B------:R0:W3:Y:S01]  /*0250*/  SYNCS.EXCH.64 URZ, [UR8+0x8], UR4 ;  /* 0x00000804083f75b2 */ /* 0x0000e20008000100 */
[----:B------:R0:W4:Y:S01]  /*0260*/  SYNCS.EXCH.64 URZ, [UR8+0x30], UR6 ;  /* 0x00003006083f75b2 */ /* 0x0001220008000100 */
[----:B------:R0:W0:Y:S01]  /*0270*/  SYNCS.EXCH.64 URZ, [UR8+0x10], UR4 ;  /* 0x00001004083f75b2 */ /* 0x0000220008000100 */
[----:B------:R0:W0:Y:S01]  /*0280*/  SYNCS.EXCH.64 URZ, [UR8+0x38], UR6 ;  /* 0x00003806083f75b2 */ /* 0x0000220008000100 */
[----:B------:R0:W0:Y:S01]  /*0290*/  SYNCS.EXCH.64 URZ, [UR8+0x18], UR4 ;  /* 0x00001804083f75b2 */ /* 0x0000220008000100 */
[----:B------:R0:W0:Y:S01]  /*02a0*/  SYNCS.EXCH.64 URZ, [UR8+0x40], UR6 ;  /* 0x00004006083f75b2 */ /* 0x0000220008000100 */
[----:B------:R0:W0:Y:S01]  /*02b0*/  SYNCS.EXCH.64 URZ, [UR8+0x20], UR4 ;  /* 0x00002004083f75b2 */ /* 0x0000220008000100 */
[----:B------:R0:W0:Y:S01]  /*02c0*/  SYNCS.EXCH.64 URZ, [UR8+0x48], UR6 ;  /* 0x00004806083f75b2 */ /* 0x0000220008000100 */
[----:B------:R-:W-:Y:S01]  /*02d0*/  NOP ;  /* 0x0000000000007918 */ /* 0x000fe20000000000 */
.L_x_2:
[----:B------:R-:W-:Y:S01]  /*02e0*/  SHF.R.S32.HI R7, RZ, 0x1f, R18 ;  /* 0x0000001fff077819 */ /* 0x000fe20000011412 */
[----:B------:R-:W5:Y:S01]  /*02f0*/  SHFL.IDX PT, R0, R0, RZ, 0x1f ;  /* 0x00001fff00007589 */ /* 0x000f6200000e0000 */
[----:B0-----:R-:W0:Y:S01]  /*0300*/  S2UR UR8, SR_CTAID.X ;  /* 0x00000000000879c3 */ /* 0x001e220000002500 */
[----:B------:R-:W-:Y:S02]  /*0310*/  ELECT P0, URZ, PT ;  /* 0x00000000003f782f */ /* 0x000fe40003800000 */
[----:B------:R-:W-:Y:S01]  /*0320*/  LEA.HI R7, R7, R18, RZ, 0x7 ;  /* 0x0000001207077211 */ /* 0x000fe200078f38ff */
[----:B------:R-:W1:Y:S01]  /*0330*/  S2R R4, SR_CTAID.Y ;  /* 0x0000000000047919 */ /* 0x000e620000002600 */
[----:B------:R-:W-:Y:S01]  /*0340*/  SHF.R.S32.HI R8, RZ, 0x1f, R3 ;  /* 0x0000001fff087819 */ /* 0x000fe20000011403 */
[----:B------:R-:W-:Y:S01]  /*0350*/  ULDC UR4, c[0x0][0x150] ;  /* 0x0000540000047ab9 */ /* 0x000fe20000000800 */
[----:B------:R-:W-:Y:S01]  /*0360*/  LOP3.LUT R7, R7, 0xffffff80, RZ, 0xc0, !PT ;  /* 0xffffff8007077812 */ /* 0x000fe200078ec0ff */
[----:B------:R-:W-:Y:S01]  /*0370*/  NOP ;  /* 0x0000000000007918 */ /* 0x000fe20000000000 */
[----:B------:R-:W-:Y:S01]  /*0380*/  LEA.HI R8, R8, R3, RZ, 0x2 ;  /* 0x0000000308087211 */ /* 0x000fe200078f10ff */
[----:B------:R-:W2:Y:S01]  /*0390*/  LDC R10, c[0x0][0x144] ;  /* 0x00005100ff0a7b82 */ /* 0x000ea20000000800 */
[----:B------:R-:W-:Y:S01]  /*03a0*/  NOP ;  /* 0x0000000000007918 */ /* 0x000fe20000000000 */
[----:B------:R-:W-:Y:S01]  /*03b0*/  IMAD.IADD R6, R18, 0x1, -R7 ;  /* 0x0000000112067824 */ /* 0x000fe200078e0a07 */
[----:B------:R-:W-:Y:S01]  /*03c0*/  LOP3.LUT R8, R8, 0x3ffffffc, RZ, 0xc0, !PT ;  /* 0x3ffffffc08087812 */ /* 0x000fe200078ec0ff */
[----:B------:R-:W-:Y:S01]  /*03d0*/  IMAD.MOV.U32 R22, RZ, RZ, 0x1 ;  /* 0x00000001ff167424 */ /* 0x000fe200078e00ff */
[----:B------:R-:W-:-:S02]  /*03e0*/  ISETP.NE.AND P3, PT, R5, RZ, PT ;  /* 0x000000ff0500720c */ /* 0x000fc40003f65270 */
[----:B------:R-:W-:Y:S01]  /*03f0*/  SHF.R.S32.HI R7, RZ, 0x1f, R6 ;  /* 0x0000001fff077819 */ /* 0x000fe20000011406 */
[----:B------:R-:W-:Y:S01]  /*0400*/  IMAD.IADD R8, R3, 0x1, -R8 ;  /* 0x0000000103087824 */ /* 0x000fe200078e0a08 */
[----:B------:R-:W3:Y:S02]  /*0410*/  LDC R13, c[0x0][0x140] ;  /* 0x00005000ff0d7b82 */ /* 0x000ee40000000800 */
[----:B------:R-:W-:Y:S02]  /*0420*/  LEA.HI R7, R7, R6, RZ, 0x3 ;  /* 0x0000000607077211 */ /* 0x000fe400078f18ff */
[----:B-----5:R-:W-:Y:S02]  /*0430*/  ISETP.NE.OR P0, PT, R0, RZ, !P0 ;  /* 0x000000ff0000720c */ /* 0x020fe40004705670 */
[--C-:B------:R-:W-:Y:S02]  /*0440*/  SHF.R.S32.HI R0, RZ, 0x3, R7.reuse ;  /* 0x00000003ff007819 */ /* 0x100fe40000011407 */
[----:B------:R-:W-:-:S02]  /*0450*/  SHF.R.S32.HI R7, RZ, 0x1f, R7 ;  /* 0x0000001fff077819 */ /* 0x000fc40000011407 */
[----:B0-----:R-:W-:Y:S02]  /*0460*/  I2FP.F32.U32 R9, UR8 ;  /* 0x0000000800097c45 */ /* 0x001fe40008201000 */
[----:B------:R-:W-:-:S03]  /*0470*/  LEA.HI R7, R7, R0, RZ, 0x2 ;  /* 0x0000000007077211 */ /* 0x000fc600078f10ff */
[----:B------:R-:W-:Y:S01]  /*0480*/  FMUL R9, R9, UR4 ;  /* 0x0000000409097c20 */ /* 0x000fe20008400000 */
[----:B------:R-:W-:Y:S01]  /*0490*/  LOP3.LUT R7, R7, 0xfffffffc, RZ, 0xc0, !PT ;  /* 0xfffffffc07077812 */ /* 0x000fe200078ec0ff */
[----:B------:R-:W-:Y:S01]  /*04a0*/  VOTEU.ALL UP0, P0 ;  /* 0x00000000003f7886 */ /* 0x000fe20000000000 */
[----:B-1----:R-:W-:Y:S01]  /*04b0*/  I2FP.F32.U32 R3, R4 ;  /* 0x0000000400037245 */ /* 0x002fe20000201000 */
[----:B------:R-:W-:Y:S01]  /*04c0*/  ULDC UR4, c[0x0][0x154] ;  /* 0x0000550000047ab9 */ /* 0x000fe20000000800 */
[----:B------:R-:W-:Y:S01]  /*04d0*/  VOTEU.ALL UP1, P0 ;  /* 0x00000000003f7886 */ /* 0x000fe20000020000 */
[----:B------:R-:W0:Y:S01]  /*04e0*/  F2I.U32.TRUNC.NTZ R9, R9 ;  /* 0x0000000900097305 */ /* 0x000e22000020f000 */
[----:B------:R-:W-:Y:S01]  /*04f0*/  IMAD.IADD R7, R0, 0x1, -R7 ;  /* 0x0000000100077824 */ /* 0x000fe200078e0a07 */
[----:B------:R-:W1:Y:S01]  /*0500*/  @!UP0 S2UR UR7, SR_CgaCtaId ;  /* 0x00000000000789c3 */ /* 0x000e620000008800 */
[----:B------:R-:W-:Y:S01]  /*0510*/  FMUL R12, R3, UR4 ;  /* 0x00000004030c7c20 */ /* 0x000fe20008400000 */
[----:B------:R-:W-:Y:S01]  /*0520*/  UMOV UR4, 0x20 ;  /* 0x0000002000047882 */ /* 0x000fe20000000000 */
[----:B------:R-:W-:Y:S01]  /*0530*/  IMAD R8, R8, 0x4, R7 ;  /* 0x0000000408087824 */ /* 0x000fe200078e0207 */
[----:B------:R-:W-:Y:S01]  /*0540*/  @!UP0 UMOV UR6, 0x400 ;  /* 0x0000040000068882 */ /* 0x000fe20000000000 */
[----:B------:R-:W-:-:S04]  /*0550*/  @!UP0 UIADD3 UR4, -UR4, 0x100000, URZ ;  /* 0x0010000004048890 */ /* 0x000fc8000fffe13f */
[----:B------:R-:W-:Y:S02]  /*0560*/  @!UP0 USHF.L.U32 UR5, UR4, 0xb, URZ ;  /* 0x0000000b04058899 */ /* 0x000fe4000800063f */
[----:B------:R-:W-:Y:S01]  /*0570*/  @!UP0 USHF.L.U32 UR4, UR4, 0x1, URZ ;  /* 0x0000000104048899 */ /* 0x000fe2000800063f */
[----:B---3--:R-:W-:Y:S01]  /*0580*/  ISETP.EQ.U32.AND P2, PT, R13, 0x1, PT ;  /* 0x000000010d00780c */ /* 0x008fe20003f42070 */
[----:B------:R-:W3:Y:S01]  /*0590*/  F2I.U32.TRUNC.NTZ R12, R12 ;  /* 0x0000000c000c7305 */ /* 0x000ee2000020f000 */
[C---:B------:R-:W-:Y:S01]  /*05a0*/  LEA.HI R0, R8.reuse, R8, RZ, 0x1 ;  /* 0x0000000808007211 */ /* 0x040fe200078f08ff */
[----:B------:R-:W5:Y:S01]  /*05b0*/  LDC R7, c[0x0][0x148] ;  /* 0x00005200ff077b82 */ /* 0x000f620000000800 */
[----:B------:R-:W-:Y:S02]  /*05c0*/  IMAD.SHL.U32 R23, R8, 0x4, RZ ;  /* 0x0000000408177824 */ /* 0x000fe400078e00ff */
[----:B------:R-:W-:Y:S01]  /*05d0*/  LOP3.LUT R11, R0, 0xfffffffe, RZ, 0xc0, !PT ;  /* 0xfffffffe000b7812 */ /* 0x000fe200078ec0ff */
[----:B0-----:R-:W-:Y:S01]  /*05e0*/  IMAD.MOV R15, RZ, RZ, -R9 ;  /* 0x000000ffff0f7224 */ /* 0x001fe200078e0a09 */
[----:B------:R-:W-:-:S02]  /*05f0*/  SHF.R.S32.HI R9, RZ, 0x1f, R2 ;  /* 0x0000001fff097819 */ /* 0x000fc40000011402 */
[----:B------:R-:W-:Y:S01]  /*0600*/  LOP3.LUT R23, R8, 0xc, R23, 0x78, !PT ;  /* 0x0000000c08177812 */ /* 0x000fe200078e7817 */
[----:B--2---:R-:W-:Y:S01]  /*0610*/  IMAD R3, R10, R15, UR8 ;  /* 0x000000080a037e24 */ /* 0x004fe2000f8e020f */
[----:B------:R-:W-:Y:S01]  /*0620*/  LEA.HI R9, R9, R2, RZ, 0x2 ;  /* 0x0000000209097211 */ /* 0x000fe200078f10ff */
[----:B------:R-:W-:-:S03]  /*0630*/  IMAD.IADD R0, R8, 0x1, -R11 ;  /* 0x0000000108007824 */ /* 0x000fc600078e0a0b */
[----:B------:R-:W-:Y:S01]  /*0640*/  LOP3.LUT R9, R9, 0xfffffffc, RZ, 0xc0, !PT ;  /* 0xfffffffc09097812 */ /* 0x000fe200078ec0ff */
[----:B---3--:R-:W-:Y:S01]  /*0650*/  IMAD.MOV R21, RZ, RZ, -R12 ;  /* 0x000000ffff157224 */ /* 0x008fe200078e0a0c */
[----:B------:R-:W-:Y:S01]  /*0660*/  ISETP.NE.AND P4, PT, R0, R3, PT ;  /* 0x000000030000720c */ /* 0x000fe20003f85270 */
[----:B-1----:R-:W-:Y:S02]  /*0670*/  @!UP0 ULEA UR6, UR7, UR6, 0x18 ;  /* 0x0000000607068291 */ /* 0x002fe4000f8ec03f */
[----:B------:R-:W-:Y:S01]  /*0680*/  IMAD.IADD R0, R2, 0x1, -R9 ;  /* 0x0000000102007824 */ /* 0x000fe200078e0a09 */
[----:B------:R-:W-:Y:S01]  /*0690*/  VOTEU.ALL UP0, P0 ;  /* 0x00000000003f7886 */ /* 0x000fe20000000000 */
[----:B------:R-:W-:Y:S01]  /*06a0*/  LOP3.LUT P0, RZ, R6, 0x7, RZ, 0xc0, !PT ;  /* 0x0000000706ff7812 */ /* 0x000fe2000780c0ff */
[----:B------:R-:W-:Y:S02]  /*06b0*/  VIADD R6, R5, 0xffffffff ;  /* 0xffffffff05067836 */ /* 0x000fe40000000000 */
[----:B------:R-:W-:Y:S01]  /*06c0*/  ISETP.NE.AND P1, PT, R0, 0x3, PT ;  /* 0x000000030000780c */ /* 0x000fe20003f25270 */
[----:B-----5:R-:W-:Y:S01]  /*06d0*/  IMAD R9, R7, R21, R4 ;  /* 0x0000001507097224 */ /* 0x020fe200078e0204 */
[----:B------:R-:W-:-:S02]  /*06e0*/  ISETP.LT.U32.AND P0, PT, R23, 0x2, !P0 ;  /* 0x000000021700780c */ /* 0x000fc40004701070 */
[----:B------:R-:W-:Y:S01]  /*06f0*/  ISETP.EQ.OR P1, PT, R0, RZ, !P1 ;  /* 0x000000ff0000720c */ /* 0x000fe20004f22670 */
[----:B------:R-:W0:Y:S02]  /*0700*/  FENCE.VIEW.ASYNC.S ;  /* 0x00000000000073c6 */ /* 0x000e240000000000 */
[----:B0-----:R0:W1:Y:S01]  /*0710*/  @!UP0 SYNCS.EXCH.64 URZ, [UR6+0x60], UR4 ;  /* 0x00006004063f85b2 */ /* 0x0010620008000100 */
[----:B------:R-:W-:Y:S02]  /*0720*/  @P4 LEA.HI R2, R23, R23, RZ, 0x1 ;  /* 0x0000001717024211 */ /* 0x000fe400078f08ff */
[----:B------:R-:W-:Y:S02]  /*0730*/  ISETP.EQ.AND P1, PT, R5, RZ, P1 ;  /* 0x000000ff0500720c */ /* 0x000fe40000f22270 */
[----:B------:R-:W-:Y:S02]  /*0740*/  @P4 SHF.R.S32.HI R2, RZ, 0x1, R2 ;  /* 0x00000001ff024819 */ /* 0x000fe40000011402 */
[----:B------:R-:W-:-:S02]  /*0750*/  ISETP.GE.U32.AND P6, PT, R6, 0x2, PT ;  /* 0x000000020600780c */ /* 0x000fc40003fc6070 */
[----:B------:R-:W-:Y:S02]  /*0760*/  @P4 ISETP.NE.AND P5, PT, R2, R9, PT ;  /* 0x000000090200420c */ /* 0x000fe40003fa5270 */
[----:B------:R-:W-:Y:S02]  /*0770*/  SEL R9, RZ, 0x1, !P0 ;  /* 0x00000001ff097807 */ /* 0x000fe40004000000 */
[----:B------:R-:W-:Y:S02]  /*0780*/  @P4 SEL R22, RZ, 0x1, P5 ;  /* 0x00000001ff164807 */ /* 0x000fe40002800000 */
[----:B------:R-:W-:Y:S01]  /*0790*/  SEL R19, RZ, 0x1, !P1 ;  /* 0x00000001ff137807 */ /* 0x000fe20004800000 */
[----:B------:R0:W2:Y:S01]  /*07a0*/  @!UP1 SYNCS.EXCH.64 URZ, [UR6+0x68], UR4 ;  /* 0x00006804063f95b2 */ /* 0x0000a20008000100 */
[----:B------:R-:W-:Y:S01]  /*07b0*/  LOP3.LUT R22, R22, R9, RZ, 0xc0, !PT ;  /* 0x0000000916167212 */ /* 0x000fe200078ec0ff */
[----:B------:R-:W-:Y:S01]  /*07c0*/  NOP ;  /* 0x0000000000007918 */ /* 0x000fe20000000000 */
[----:B------:R-:W-:Y:S01]  /*07d0*/  SEL R19, R19, 0x2, P6 ;  /* 0x0000000213137807 */ /* 0x000fe20003000000 */
[----:B------:R-:W-:Y:S06]  /*07e0*/  @!P2 BRA `(.L_x_3) ;  /* 0x000000000008a947 */ /* 0x000fec0003800000 */
[----:B-12-4-:R-:W-:Y:S01]  /*07f0*/  UCGABAR_ARV ;  /* 0x00000000000079c7 */ /* 0x016fe20008000000 */
[----:B------:R-:W-:Y:S05]  /*0800*/  BRA `(.L_x_4) ;  /* 0x0000000000047947 */ /* 0x000fea0003800000 */
.L_x_3:
[----:B-12-4-:R-:W-:Y:S01]  /*0810*/  NOP ;  /* 0x0000000000007918 */ /* 0x016fe20000000000 */
.L_x_4:
[----:B------:R-:W1:Y:S01]  /*0820*/  LDC R2, c[0x0][0x65c] ;  /* 0x00019700ff027b82 */ /* 0x000e620000000800 */
[----:B------:R-:W-:Y:S02]  /*0830*/  IMAD.U32 R8, RZ, RZ, UR8 ;  /* 0x00000008ff087e24 */ /* 0x000fe4000f8e00ff */
[----:B------:R-:W-:Y:S01]  /*0840*/  IMAD.MOV.U32 R9, RZ, RZ, RZ ;  /* 0x000000ffff097224 */ /* 0x000fe200078e00ff */
[----:B-1----:R-:W-:-:S04]  /*0850*/  ISETP.NE.AND P1, PT, R2, 0x1, PT ;  /* 0x000000010200780c */ /* 0x002fc80003f25270 */
[----:B------:R-:W-:-:S09]  /*0860*/  P2R R5, PR, RZ, 0x2 ;  /* 0x00000002ff057803 */ /* 0x000fd20000000000 */
[----:B------:R-:W1:Y:S01]  /*0870*/  @P1 LDC R17, c[0x0][0x10] ;  /* 0x00000400ff111b82 */ /* 0x000e620000000800 */
[----:B------:R-:W-:Y:S02]  /*0880*/  @P1 IMAD.MOV.U32 R5, RZ, RZ, RZ ;  /* 0x000000ffff051224 */ /* 0x000fe400078e00ff */
[----:B------:R-:W-:-:S05]  /*0890*/  @P1 IMAD.MOV.U32 R13, RZ, RZ, RZ ;  /* 0x000000ffff0d1224 */ /* 0x000fca00078e00ff */
[----:B------:R-:W2:Y:S01]  /*08a0*/  @!P1 LDC R11, c[0x0][0xc] ;  /* 0x00000300ff0b9b82 */ /* 0x000ea20000000800 */
[----:B-1----:R-:W-:-:S04]  /*08b0*/  @P1 IMAD.WIDE.U32 R16, R17, UR8, R4 ;  /* 0x0000000811101c25 */ /* 0x002fc8000f8e0004 */
[----:B------:R-:W-:Y:S02]  /*08c0*/  @P1 IMAD.IADD R17, R17, 0x1, R13 ;  /* 0x0000000111111824 */ /* 0x000fe400078e020d */
[----:B--2---:R-:W-:-:S04]  /*08d0*/  @!P1 IMAD.WIDE.U32 R8, R4, R11, R8 ;  /* 0x0000000b04089225 */ /* 0x004fc800078e0008 */
[----:B------:R-:W-:Y:S02]  /*08e0*/  @!P1 IMAD.MOV.U32 R16, RZ, RZ, R8 ;  /* 0x000000ffff109224 */ /* 0x000fe400078e0008 */
[----:B------:R-:W-:Y:S01]  /*08f0*/  @!P1 IMAD.MOV.U32 R17, RZ, RZ, R9 ;  /* 0x000000ffff119224 */ /* 0x000fe200078e0009 */
[----:B------:R-:W-:Y:S06]  /*0900*/  @!P2 BRA `(.L_x_5) ;  /* 0x00000000000ca947 */ /* 0x000fec0003800000 */
[----:B------:R-:W-:Y:S01]  /*0910*/  UCGABAR_WAIT ;  /* 0x0000000000007dc7 */ /* 0x000fe20008000000 */
[----:B------:R-:W-:Y:S01]  /*0920*/  CCTL.IVALL ;  /* 0x00000000ff00798f */ /* 0x000fe20002000000 */
[----:B------:R-:W-:Y:S05]  /*0930*/  BRA `(.L_x_6) ;  /* 0x0000000000047947 */ /* 0x000fea0003800000 */
.L_x_5:
[----:B------:R-:W-:Y:S06]  /*0940*/  BAR.SYNC.DEFER_BLOCKING 0x0 ;  /* 0x0000000000007b1d */ /* 0x000fec0000010000 */
.L_x_6:
[----:B------:R-:W-:Y:S05]  /*0950*/  @!P3 BRA `(.L_x_7) ;  /* 0x000000a000c0b947 */ /* 0x000fea0003800000 */
[----:B------:R-:W-:-:S13]  /*0960*/  ISETP.GT.U32.AND P0, PT, R6, 0x1, PT ;  /* 0x000000010600780c */ /* 0x000fda0003f04070 */
[----:B0-----:R-:W-:Y:S05]  /*0970*/  @P0 EXIT ;  /* 0x000000000000094d */ /* 0x001fea0003800000 */
[----:B------:R-:W-:Y:S01]  /*0980*/  ULDC.64 UR4, c[0x0][0x650] ;  /* 0x0001940000047ab9 */ /* 0x000fe20000000a00 */
[----:B------:R-:W-:Y:S01]  /*0990*/  PRMT R0, RZ, 0x7610, R0 ;  /* 0x00007610ff007816 */ /* 0x000fe20000000000 */
[----:B------:R-:W-:Y:S01]  /*09a0*/  IMAD.MOV.U32 R138, RZ, RZ, -0x1 ;  /* 0xffffffffff8a7424 */ /* 0x000fe200078e00ff */
[----:B------:R-:W-:Y:S01]  /*09b0*/  ISETP.GE.U32.AND P0, PT, R16, UR4, PT ;  /* 0x0000000410007c0c */ /* 0x000fe2000bf06070 */
[----:B------:R-:W-:Y:S02]  /*09c0*/  IMAD.MOV.U32 R141, RZ, RZ, -0x1 ;  /* 0xffffffffff8d7424 */ /* 0x000fe400078e00ff */
[----:B------:R-:W-:Y:S01]  /*09d0*/  IMAD.MOV.U32 R139, RZ, RZ, -0x1 ;  /* 0xffffffffff8b7424 */ /* 0x000fe200078e00ff */
[----:B------:R-:W-:-:S13]  /*09e0*/  ISETP.GE.U32.AND.EX P0, PT, R17, UR5, PT, P0 ;  /* 0x0000000511007c0c */ /* 0x000fda000bf06100 */
[----:B------:R-:W-:Y:S05]  /*09f0*/  @P0 BRA `(.L_x_8) ;  /* 0x0000000400280947 */ /* 0x000fea0003800000 */
[----:B------:R-:W0:Y:S01]  /*0a00*/  LDC.64 R24, c[0x0][0x628] ;  /* 0x00018a00ff187b82 */ /* 0x000e220000000a00 */
[----:B------:R-:W-:Y:S02]  /*0a10*/  IMAD.MOV.U32 R8, RZ, RZ, R16 ;  /* 0x000000ffff087224 */ /* 0x000fe400078e0010 */
[----:B------:R-:W-:-:S05]  /*0a20*/  IMAD.MOV.U32 R9, RZ, RZ, R17 ;  /* 0x000000ffff097224 */ /* 0x000fca00078e0011 */
[----:B------:R-:W1:Y:S08]  /*0a30*/  LDC R0, c[0x0][0x630] ;  /* 0x00018c00ff007b82 */ /* 0x000e700000000800 */
[----:B------:R-:W2:Y:S01]  /*0a40*/  LDC.64 R26, c[0x0][0x620] ;  /* 0x00018800ff1a7b82 */ /* 0x000ea20000000a00 */
[----:B0-----:R-:W-:-:S04]  /*0a50*/  ISETP.NE.U32.AND P0, PT, R24, RZ, PT ;  /* 0x000000ff1800720c */ /* 0x001fc80003f05070 */
[----:B------:R-:W-:-:S13]  /*0a60*/  ISETP.NE.AND.EX P0, PT, R25, RZ, PT, P0 ;  /* 0x000000ff1900720c */ /* 0x000fda0003f05300 */
[----:B-12---:R-:W-:Y:S05]  /*0a70*/  @!P0 BRA `(.L_x_9) ;  /* 0x0000000000288947 */ /* 0x006fea0003800000 */
[----:B------:R-:W0:Y:S02]  /*0a80*/  LDC R13, c[0x0][0x634] ;  /* 0x00018d00ff0d7b82 */ /* 0x000e240000000800 */
[----:B0-----:R-:W-:-:S05]  /*0a90*/  IADD3 R13, P0, R16, R13, RZ ;  /* 0x0000000d100d7210 */ /* 0x001fca0007f1e0ff */
[----:B------:R-:W-:-:S04]  /*0aa0*/  IMAD.X R15, RZ, RZ, R17, P0 ;  /* 0x000000ffff0f7224 */ /* 0x000fc800000e0611 */
[----:B------:R-:W-:-:S04]  /*0ab0*/  IMAD.WIDE.U32 R8, R15, R24, RZ ;  /* 0x000000180f087225 */ /* 0x000fc800078e00ff */
[----:B------:R-:W-:-:S04]  /*0ac0*/  IMAD.WIDE.U32 R10, P0, R13, R25, R8 ;  /* 0x000000190d0a7225 */ /* 0x000fc80007800008 */
[----:B------:R-:W-:-:S04]  /*0ad0*/  IMAD.WIDE.U32 R8, R13, R24, RZ ;  /* 0x000000180d087225 */ /* 0x000fc800078e00ff */
[----:B------:R-:W-:Y:S01]  /*0ae0*/  IMAD.X R13, RZ, RZ, RZ, P0 ;  /* 0x000000ffff0d7224 */ /* 0x000fe200000e06ff */
[----:B------:R-:W-:Y:S01]  /*0af0*/  IADD3 RZ, P0, R9, R10, RZ ;  /* 0x0000000a09ff7210 */ /* 0x000fe20007f1e0ff */
[----:B------:R-:W-:-:S04]  /*0b00*/  IMAD.MOV.U32 R12, RZ, RZ, R11 ;  /* 0x000000ffff0c7224 */ /* 0x000fc800078e000b */
[----:B------:R-:W-:-:S08]  /*0b10*/  IMAD.WIDE.U32.X R8, R15, R25, R12, P0 ;  /* 0x000000190f087225 */ /* 0x000fd000000e040c */
.L_x_9:
[----:B------:R-:W0:Y:S01]  /*0b20*/  LDC.64 R24, c[0x0][0x640] ;  /* 0x00019000ff187b82 */ /* 0x000e220000000a00 */
[-CC-:B------:R-:W-:Y:S01]  /*0b30*/  SHF.R.U64 R139, R8, R0.reuse, R9.reuse ;  /* 0x00000000088b7219 */ /* 0x180fe20000001209 */
[----:B------:R-:W-:Y:S01]  /*0b40*/  IMAD R30, R7, R21, R4 ;  /* 0x00000015071e7224 */ /* 0x000fe200078e0204 */
[----:B------:R-:W-:Y:S01]  /*0b50*/  SHF.R.U32.HI R0, RZ, R0, R9 ;  /* 0x00000000ff007219 */ /* 0x000fe20000011609 */
[----:B------:R-:W-:Y:S01]  /*0b60*/  IMAD.MOV.U32 R21, RZ, RZ, 0x1 ;  /* 0x00000001ff157424 */ /* 0x000fe200078e00ff */
[----:B------:R-:W-:-:S03]  /*0b70*/  IADD3 R5, P0, RZ, -R139, RZ ;  /* 0x8000008bff057210 */ /* 0x000fc60007f1e0ff */
[----:B------:R-:W1:Y:S02]  /*0b80*/  LDC R6, c[0x0][0x618] ;  /* 0x00018600ff067b82 */ /* 0x000e640000000800 */
[----:B------:R-:W-:-:S04]  /*0b90*/  IMAD.X R9, RZ, RZ, ~R0, P0 ;  /* 0x000000ffff097224 */ /* 0x000fc800000e0e00 */
[-C--:B------:R-:W-:Y:S02]  /*0ba0*/  IMAD R0, R9, R26.reuse, RZ ;  /* 0x0000001a09007224 */ /* 0x080fe400078e02ff */
[----:B------:R-:W2:Y:S01]  /*0bb0*/  LDC R11, c[0x0][0x608] ;  /* 0x00018200ff0b7b82 */ /* 0x000ea20000000800 */
[----:B------:R-:W-:-:S04]  /*0bc0*/  IMAD.WIDE.U32 R8, R5, R26, R16 ;  /* 0x0000001a05087225 */ /* 0x000fc800078e0010 */
[----:B------:R-:W-:-:S03]  /*0bd0*/  IMAD R5, R5, R27, R0 ;  /* 0x0000001b05057224 */ /* 0x000fc600078e0200 */
[----:B------:R-:W3:Y:S01]  /*0be0*/  LDC R12, c[0x0][0x658] ;  /* 0x00019600ff0c7b82 */ /* 0x000ee20000000800 */
[----:B0-----:R-:W-:Y:S01]  /*0bf0*/  ISETP.NE.U32.AND P0, PT, R24, RZ, PT ;  /* 0x000000ff1800720c */ /* 0x001fe20003f05070 */
[----:B------:R-:W-:Y:S02]  /*0c00*/  IMAD.IADD R5, R9, 0x1, R5 ;  /* 0x0000000109057824 */ /* 0x000fe400078e0205 */
[----:B------:R-:W-:Y:S01]  /*0c10*/  IMAD.MOV.U32 R9, RZ, RZ, -0x1 ;  /* 0xffffffffff097424 */ /* 0x000fe200078e00ff */
[----:B------:R-:W-:-:S03]  /*0c20*/  ISETP.NE.AND.EX P0, PT, R25, RZ, PT, P0 ;  /* 0x000000ff1900720c */ /* 0x000fc60003f05300 */
[----:B------:R-:W0:Y:S01]  /*0c30*/  LDC R15, c[0x0][0x600] ;  /* 0x00018000ff0f7b82 */ /* 0x000e220000000800 */
[-CC-:B-1----:R-:W-:Y:S02]  /*0c40*/  SHF.R.U64 R13, R8, R6.reuse, R5.reuse ;  /* 0x00000006080d7219 */ /* 0x182fe40000001205 */
[----:B------:R-:W-:-:S05]  /*0c50*/  SHF.R.U32.HI R0, RZ, R6, R5 ;  /* 0x00000006ff007219 */ /* 0x000fca0000011605 */
[----:B------:R-:W1:Y:S01]  /*0c60*/  LDC R14, c[0x0][0x648] ;  /* 0x00019200ff0e7b82 */ /* 0x000e620000000800 */
[-CC-:B--2---:R-:W-:Y:S02]  /*0c70*/  SHF.R.U64 R27, R13, R11.reuse, R0.reuse ;  /* 0x0000000b0d1b7219 */ /* 0x184fe40000001200 */
[----:B------:R-:W-:-:S05]  /*0c80*/  SHF.R.U32.HI R5, RZ, R11, R0 ;  /* 0x0000000bff057219 */ /* 0x000fca0000011600 */
[----:B------:R-:W2:Y:S01]  /*0c90*/  LDC R20, c[0x0][0x638] ;  /* 0x00018e00ff147b82 */ /* 0x000ea20000000800 */
[-CC-:B---3--:R-:W-:Y:S02]  /*0ca0*/  SHF.R.U64 R28, R27, R12.reuse, R5.reuse ;  /* 0x0000000c1b1c7219 */ /* 0x188fe40000001205 */
[-C--:B------:R-:W-:Y:S02]  /*0cb0*/  SHF.L.U32 R0, R9, R12.reuse, RZ ;  /* 0x0000000c09007219 */ /* 0x080fe400000006ff */
[----:B------:R-:W-:Y:S01]  /*0cc0*/  SHF.R.U32.HI R5, RZ, R12, R5 ;  /* 0x0000000cff057219 */ /* 0x000fe20000011605 */
[----:B------:R-:W-:Y:S01]  /*0cd0*/  IMAD.MOV.U32 R4, RZ, RZ, R28 ;  /* 0x000000ffff047224 */ /* 0x000fe200078e001c */
[----:B------:R-:W-:Y:S01]  /*0ce0*/  LOP3.LUT R10, RZ, R0, RZ, 0x33, !PT ;  /* 0x00000000ff0a7212 */ /* 0x000fe200078e33ff */
[----:B------:R-:W3:Y:S01]  /*0cf0*/  LDC R26, c[0x0][0x610] ;  /* 0x00018400ff1a7b82 */ /* 0x000ee20000000800 */
[----:B------:R-:W-:Y:S05]  /*0d00*/  @!P0 BRA `(.L_x_10) ;  /* 0x0000000000288947 */ /* 0x000fea0003800000 */
[----:B------:R-:W4:Y:S02]  /*0d10*/  LDC R9, c[0x0][0x64c] ;  /* 0x00019300ff097b82 */ /* 0x000f240000000800 */
[----:B----4-:R-:W-:-:S05]  /*0d20*/  IADD3 R9, P0, R28, R9, RZ ;  /* 0x000000091c097210 */ /* 0x010fca0007f1e0ff */
        /* <DEDUP_REMOVED lines=8> */
.L_x_10:
[----:B-1----:R-:W-:Y:S01]  /*0db0*/  SHF.R.U64 R4, R4, R14, R5 ;  /* 0x0000000e04047219 */ /* 0x002fe20000001205 */
[----:B0-----:R-:W-:Y:S01]  /*0dc0*/  VIADD R6, R15, 0xffffffff ;  /* 0xffffffff0f067836 */ /* 0x001fe20000000000 */
[----:B------:R-:W-:Y:S02]  /*0dd0*/  SHF.L.U32 R0, R21, R12, RZ ;  /* 0x0000000c15007219 */ /* 0x000fe400000006ff */
[----:B------:R-:W-:Y:S01]  /*0de0*/  LOP3.LUT R5, R27, R10, RZ, 0xc0, !PT ;  /* 0x0000000a1b057212 */ /* 0x000fe200078ec0ff */
[----:B------:R-:W-:Y:S01]  /*0df0*/  IMAD.MOV R7, RZ, RZ, -R4 ;  /* 0x000000ffff077224 */ /* 0x000fe200078e0a04 */
[----:B------:R-:W-:Y:S02]  /*0e00*/  SEL R3, R3, R30, !P1 ;  /* 0x0000001e03037207 */ /* 0x000fe40004800000 */
[----:B------:R-:W-:Y:S01]  /*0e10*/  LOP3.LUT R6, R13, R6, RZ, 0xc0, !PT ;  /* 0x000000060d067212 */ /* 0x000fe200078ec0ff */
[----:B------:R-:W-:Y:S02]  /*0e20*/  IMAD R4, R0, R4, R5 ;  /* 0x0000000400047224 */ /* 0x000fe400078e0205 */
[----:B--2---:R-:W-:-:S02]  /*0e30*/  IMAD R0, R7, R20, R28 ;  /* 0x0000001407007224 */ /* 0x004fc400078e021c */
[----:B---3--:R-:W-:Y:S02]  /*0e40*/  IMAD R3, R4, R26, R3 ;  /* 0x0000001a04037224 */ /* 0x008fe400078e0203 */
[----:B------:R-:W-:Y:S02]  /*0e50*/  IMAD R138, R0, R15, R6 ;  /* 0x0000000f008a7224 */ /* 0x000fe400078e0206 */
[----:B------:R-:W-:-:S03]  /*0e60*/  IMAD.MOV.U32 R4, RZ, RZ, 0x1 ;  /* 0x00000001ff047424 */ /* 0x000fc600078e00ff */
[----:B------:R-:W-:Y:S02]  /*0e70*/  SEL R141, R138, R3, !P1 ;  /* 0x000000038a8d7207 */ /* 0x000fe40004800000 */
[----:B------:R-:W-:Y:S02]  /*0e80*/  PRMT R0, R4, 0x7610, R0 ;  /* 0x0000761004007816 */ /* 0x000fe40000000000 */
[----:B------:R-:W-:-:S07]  /*0e90*/  SEL R138, R3, R138, !P1 ;  /* 0x0000008a038a7207 */ /* 0x000fce0004800000 */
.L_x_8:
[----:B------:R-:W-:-:S08]  /*0ea0*/  NOP ;  /* 0x0000000000007918 */ /* 0x000fd00000000000 */
[----:B------:R-:W0:Y:S02]  /*0eb0*/  USETMAXREG.TRY_ALLOC.CTAPOOL UP0, 0xe8 ;  /* 0x000000e8000079c8 */ /* 0x000e240008000600 */
[----:B0-----:R-:W-:-:S13]  /*0ec0*/  PLOP3.LUT P0, PT, PT, PT, UP0, 0x80, 0x0 ;  /* 0x000000000000781c */ /* 0x001fda0003f0f008 */
[----:B------:R-:W-:Y:S05]  /*0ed0*/  @!P0 BRA `(.L_x_8) ;  /* 0xfffffffc00f08947 */ /* 0x000fea000383ffff */
[----:B------:R-:W-:Y:S01]  /*0ee0*/  ULDC.64 UR4, c[0x0][0x598] ;  /* 0x0001660000047ab9 */ /* 0x000fe20000000a00 */
[----:B------:R-:W-:Y:S01]  /*0ef0*/  ULDC.64 UR36, c[0x0][0x208] ;  /* 0x0000820000247ab9 */ /* 0x000fe20000000a00 */
[----:B------:R-:W-:-:S04]  /*0f00*/  ISETP.NE.U32.AND P0, PT, RZ, UR4, PT ;  /* 0x00000004ff007c0c */ /* 0x000fc8000bf05070 */
[----:B------:R-:W-:-:S13]  /*0f10*/  ISETP.NE.AND.EX P0, PT, RZ, UR5, PT, P0 ;  /* 0x00000005ff007c0c */ /* 0x000fda000bf05300 */
[----:B------:R-:W-:Y:S05]  /*0f20*/  @!P0 BRA `(.L_x_11) ;  /* 0x00000000001c8947 */ /* 0x000fea0003800000 */
[----:B------:R-:W0:Y:S02]  /*0f30*/  LDC.64 R4, c[0x0][0x598] ;  /* 0x00016600ff047b82 */ /* 0x000e240000000a00 */
[----:B0-----:R-:W2:Y:S02]  /*0f40*/  LDG.E.64 R4, desc[UR36][R4.64] ;  /* 0x0000002404047981 */ /* 0x001ea4000c1e1b00 */
[----:B--2---:R-:W-:-:S04]  /*0f50*/  ISETP.NE.U32.AND P0, PT, R4, RZ, PT ;  /* 0x000000ff0400720c */ /* 0x004fc80003f05070 */
[----:B------:R-:W-:-:S13]  /*0f60*/  ISETP.NE.AND.EX P0, PT, R5, RZ, PT, P0 ;  /* 0x000000ff0500720c */ /* 0x000fda0003f05300 */
[----:B------:R-:W-:Y:S05]  /*0f70*/  @!P0 BRA `(.L_x_11) ;  /* 0x0000000000088947 */ /* 0x000fea0003800000 */
[----:B------:R0:W5:Y:S01]  /*0f80*/  LD.E R136, desc[UR36][R4.64] ;  /* 0x0000002404887980 */ /* 0x000162000c101900 */
[----:B------:R-:W-:Y:S05]  /*0f90*/  BRA `(.L_x_12) ;  /* 0x0000000000247947 */ /* 0x000fea0003800000 */
.L_x_11:
[----:B------:R-:W-:Y:S02]  /*0fa0*/  ULDC.64 UR4, c[0x0][0x588] ;  /* 0x0001620000047ab9 */ /* 0x000fe40000000a00 */
[----:B------:R-:W-:-:S04]  /*0fb0*/  ISETP.NE.U32.AND P0, PT, RZ, UR4, PT ;  /* 0x00000004ff007c0c */ /* 0x000fc8000bf05070 */
[----:B------:R-:W-:-:S13]  /*0fc0*/  ISETP.NE.AND.EX P0, PT, RZ, UR5, PT, P0 ;  /* 0x00000005ff007c0c */ /* 0x000fda000bf05300 */
[----:B------:R-:W-:Y:S05]  /*0fd0*/  @!P0 BRA `(.L_x_13) ;  /* 0x00000000000c8947 */ /* 0x000fea0003800000 */
[----:B------:R-:W0:Y:S02]  /*0fe0*/  LDC.64 R136, c[0x0][0x588] ;  /* 0x00016200ff887b82 */ /* 0x000e240000000a00 */
[----:B0-----:R1:W5:Y:S01]  /*0ff0*/  LDG.E R136, desc[UR36][R136.64] ;  /* 0x0000002488887981 */ /* 0x001362000c1e1900 */
[----:B------:R-:W-:Y:S05]  /*1000*/  BRA `(.L_x_12) ;  /* 0x0000000000087947 */ /* 0x000fea0003800000 */
.L_x_13:
[----:B------:R-:W-:Y:S02]  /*1010*/  ULDC UR4, c[0x0][0x580] ;  /* 0x0001600000047ab9 */ /* 0x000fe40000000800 */
[----:B------:R-:W-:-:S07]  /*1020*/  IMAD.U32 R136, RZ, RZ, UR4 ;  /* 0x00000004ff887e24 */ /* 0x000fce000f8e00ff */
.L_x_12:
[----:B------:R-:W-:Y:S02]  /*1030*/  ULDC.64 UR4, c[0x0][0x5a0] ;  /* 0x0001680000047ab9 */ /* 0x000fe40000000a00 */
[----:B------:R-:W-:-:S04]  /*1040*/  ISETP.NE.U32.AND P0, PT, RZ, UR4, PT ;  /* 0x00000004ff007c0c */ /* 0x000fc8000bf05070 */
[----:B------:R-:W-:-:S13]  /*1050*/  ISETP.NE.AND.EX P0, PT, RZ, UR5, PT, P0 ;  /* 0x00000005ff007c0c */ /* 0x000fda000bf05300 */
[----:B------:R-:W-:Y:S05]  /*1060*/  @!P0 BRA `(.L_x_14) ;  /* 0x00000000001c8947 */ /* 0x000fea0003800000 */
[----:B0-----:R-:W0:Y:S02]  /*1070*/  LDC.64 R4, c[0x0][0x5a0] ;  /* 0x00016800ff047b82 */ /* 0x001e240000000a00 */
[----:B0-----:R-:W2:Y:S02]  /*1080*/  LDG.E.64 R4, desc[UR36][R4.64] ;  /* 0x0000002404047981 */ /* 0x001ea4000c1e1b00 */
[----:B--2---:R-:W-:-:S04]  /*1090*/  ISETP.NE.U32.AND P0, PT, R4, RZ, PT ;  /* 0x000000ff0400720c */ /* 0x004fc80003f05070 */
[----:B------:R-:W-:-:S13]  /*10a0*/  ISETP.NE.AND.EX P0, PT, R5, RZ, PT, P0 ;  /* 0x000000ff0500720c */ /* 0x000fda0003f05300 */
[----:B------:R-:W-:Y:S05]  /*10b0*/  @!P0 BRA `(.L_x_14) ;  /* 0x0000000000088947 */ /* 0x000fea0003800000 */
[----:B-1----:R0:W5:Y:S01]  /*10c0*/  LD.E R137, desc[UR36][R4.64] ;  /* 0x0000002404897980 */ /* 0x002162000c101900 */
[----:B------:R-:W-:Y:S05]  /*10d0*/  BRA `(.L_x_15) ;  /* 0x0000000000247947 */ /* 0x000fea0003800000 */
.L_x_14:
[----:B------:R-:W-:Y:S02]  /*10e0*/  ULDC.64 UR4, c[0x0][0x590] ;  /* 0x0001640000047ab9 */ /* 0x000fe40000000a00 */
[----:B------:R-:W-:-:S04]  /*10f0*/  ISETP.NE.U32.AND P0, PT, RZ, UR4, PT ;  /* 0x00000004ff007c0c */ /* 0x000fc8000bf05070 */
[----:B------:R-:W-:-:S13]  /*1100*/  ISETP.NE.AND.EX P0, PT, RZ, UR5, PT, P0 ;  /* 0x00000005ff007c0c */ /* 0x000fda000bf05300 */
[----:B------:R-:W-:Y:S05]  /*1110*/  @!P0 BRA `(.L_x_16) ;  /* 0x00000000000c8947 */ /* 0x000fea0003800000 */
[----:B0-----:R-:W1:Y:S02]  /*1120*/  LDC.64 R4, c[0x0][0x590] ;  /* 0x00016400ff047b82 */ /* 0x001e640000000a00 */
[----:B-1----:R1:W5:Y:S01]  /*1130*/  LDG.E R137, desc[UR36][R4.64] ;  /* 0x0000002404897981 */ /* 0x002362000c1e1900 */
[----:B------:R-:W-:Y:S05]  /*1140*/  BRA `(.L_x_15) ;  /* 0x0000000000087947 */ /* 0x000fea0003800000 */
.L_x_16:
[----:B------:R-:W-:Y:S02]  /*1150*/  ULDC UR4, c[0x0][0x584] ;  /* 0x0001610000047ab9 */ /* 0x000fe40000000800 */
[----:B-1----:R-:W-:-:S07]  /*1160*/  IMAD.U32 R137, RZ, RZ, UR4 ;  /* 0x00000004ff897e24 */ /* 0x002fce000f8e00ff */
.L_x_15:
[----:B------:R-:W-:-:S13]  /*1170*/  LOP3.LUT P0, RZ, R0, 0xff, RZ, 0xc0, !PT ;  /* 0x000000ff00ff7812 */ /* 0x000fda000780c0ff */
[----:B------:R-:W-:Y:S05]  /*1180*/  @!P0 EXIT ;  /* 0x000000000000894d */ /* 0x000fea0003800000 */
[----:B------:R-:W-:Y:S01]  /*1190*/  ULDC UR4, c[0x0][0x28c] ;  /* 0x0000a30000047ab9 */ /* 0x000fe20000000800 */
[----:B------:R-:W-:Y:S01]  /*11a0*/  LOP3.LUT R140, R19, 0x1, RZ, 0xfc, !PT ;  /* 0x00000001138c7812 */ /* 0x000fe200078efcff */
[----:B------:R-:W-:Y:S01]  /*11b0*/  UIADD3 UR4, UR4, 0x3f, URZ ;  /* 0x0000003f04047890 */ /* 0x000fe2000fffe03f */
[----:B------:R-:W-:Y:S01]  /*11c0*/  UMOV UR38, URZ ;  /* 0x0000003f00267c82 */ /* 0x000fe20008000000 */
[----:B------:R-:W-:Y:S02]  /*11d0*/  UMOV UR39, URZ ;  /* 0x0000003f00277c82 */ /* 0x000fe40008000000 */
[----:B------:R-:W-:-:S04]  /*11e0*/  USHF.R.S32.HI UR5, URZ, 0x1f, UR4 ;  /* 0x0000001f3f057899 */ /* 0x000fc80008011404 */
[----:B------:R-:W-:-:S04]  /*11f0*/  ULEA.HI UR5, UR5, UR4, URZ, 0x6 ;  /* 0x0000000405057291 */ /* 0x000fc8000f8f303f */
[----:B------:R-:W-:-:S12]  /*1200*/  USHF.R.S32.HI UR40, URZ, 0x6, UR5 ;  /* 0x000000063f287899 */ /* 0x000fd80008011405 */
.L_x_258:
[----:B------:R-:W-:Y:S01]  /*1210*/  LOP3.LUT R0, R18, 0x80, RZ, 0xc0, !PT ;  /* 0x0000008012007812 */ /* 0x000fe200078ec0ff */
[----:B--2---:R-:W2:Y:S01]  /*1220*/  S2UR UR6, SR_CgaCtaId ;  /* 0x00000000000679c3 */ /* 0x004ea20000008800 */
[----:B------:R-:W-:Y:S02]  /*1230*/  UMOV UR41, 0x400 ;  /* 0x0000040000297882 */ /* 0x000fe40000000000 */
[----:B------:R-:W-:-:S06]  /*1240*/  SHF.R.U32.HI R0, RZ, 0x7, R0 ;  /* 0x00000007ff007819 */ /* 0x000fcc0000011600 */
[----:B---3--:R-:W3:Y:S01]  /*1250*/  SHFL.IDX PT, R0, R0, RZ, 0x1f ;  /* 0x00001fff00007589 */ /* 0x008ee200000e0000 */
[----:B--2---:R-:W-:Y:S01]  /*1260*/  ULEA UR41, UR6, UR41, 0x18 ;  /* 0x0000002906297291 */ /* 0x004fe2000f8ec03f */
[----:B---3--:R-:W-:-:S13]  /*1270*/  R2UR UR4, R0 ;  /* 0x00000000000472ca */ /* 0x008fda00000e0000 */
[----:B------:R-:W-:-:S04]  /*1280*/  ULEA.HI UR5, UR4, UR4, URZ, 0x1 ;  /* 0x0000000404057291 */ /* 0x000fc8000f8f083f */
[----:B------:R-:W-:-:S04]  /*1290*/  ULOP3.LUT UR5, UR5, 0x7fffe, URZ, 0xc0, !UPT ;  /* 0x0007fffe05057892 */ /* 0x000fc8000f8ec03f */
[----:B------:R-:W-:-:S03]  /*12a0*/  UIADD3 UR5, UR4, -UR5, URZ ;  /* 0x8000000504057290 */ /* 0x000fc6000fffe03f */
[----:B------:R-:W-:Y:S01]  /*12b0*/  ULDC UR4, c[0x0][0x28c] ;  /* 0x0000a30000047ab9 */ /* 0x000fe20000000800 */
[----:B------:R-:W-:Y:S01]  /*12c0*/  ULEA UR5, UR5, UR41, 0xd ;  /* 0x0000002905057291 */ /* 0x000fe2000f8e683f */
[----:B------:R-:W-:-:S03]  /*12d0*/  ISETP.LT.AND P0, PT, RZ, UR4, PT ;  /* 0x00000004ff007c0c */ /* 0x000fc6000bf01270 */
[----:B------:R-:W-:-:S04]  /*12e0*/  UIADD3 UR5, UR5, 0x100, URZ ;  /* 0x0000010005057890 */ /* 0x000fc8000fffe03f */
[----:B------:R-:W-:-:S04]  /*12f0*/  USHF.R.U32.HI UR5, URZ, 0x4, UR5 ;  /* 0x000000043f057899 */ /* 0x000fc80008011605 */
[----:B------:R-:W-:Y:S02]  /*1300*/  ULOP3.LUT UR42, UR5, 0x3fff, URZ, 0xc0, !UPT ;  /* 0x00003fff052a7892 */ /* 0x000fe4000f8ec03f */
[----:B-1--4-:R-:W-:Y:S10]  /*1310*/  @P0 BRA `(.L_x_17) ;  /* 0x0000000000400947 */ /* 0x012ff40003800000 */
[----:B------:R-:W-:Y:S01]  /*1320*/  MOV R0, 0x0 ;  /* 0x0000000000007802 */ /* 0x000fe20000000f00 */
[----:B------:R-:W-:Y:S01]  /*1330*/  ULDC.64 UR4, c[0x4][0x68] ;  /* 0x01001a0000047ab9 */ /* 0x000fe20000000a00 */
[----:B------:R-:W-:Y:S01]  /*1340*/  ULDC.64 UR6, c[0x4][0x8] ;  /* 0x0100020000067ab9 */ /* 0x000fe20000000a00 */
[----:B01----:R-:W-:Y:S01]  /*1350*/  IMAD.U32 R4, RZ, RZ, UR4 ;  /* 0x00000004ff047e24 */ /* 0x003fe2000f8e00ff */
[----:B------:R0:W1:Y:S01]  /*1360*/  LDC.64 R14, c[0x4][R0] ;  /* 0x01000000000e7b82 */ /* 0x0000620000000a00 */
[----:B------:R-:W-:Y:S01]  /*1370*/  IMAD.U32 R5, RZ, RZ, UR5 ;  /* 0x00000005ff057e24 */ /* 0x000fe2000f8e00ff */
[----:B------:R-:W-:Y:S01]  /*1380*/  ULDC.64 UR4, c[0x4][0x70] ;  /* 0x01001c0000047ab9 */ /* 0x000fe20000000a00 */
[----:B------:R-:W-:Y:S02]  /*1390*/  IMAD.U32 R10, RZ, RZ, UR6 ;  /* 0x00000006ff0a7e24 */ /* 0x000fe4000f8e00ff */
[----:B------:R-:W-:Y:S02]  /*13a0*/  IMAD.U32 R6, RZ, RZ, UR4 ;  /* 0x00000004ff067e24 */ /* 0x000fe4000f8e00ff */
[----:B------:R-:W-:-:S02]  /*13b0*/  IMAD.U32 R7, RZ, RZ, UR5 ;  /* 0x00000005ff077e24 */ /* 0x000fc4000f8e00ff */
[----:B------:R-:W-:Y:S02]  /*13c0*/  IMAD.U32 R11, RZ, RZ, UR7 ;  /* 0x00000007ff0b7e24 */ /* 0x000fe4000f8e00ff */
[----:B------:R-:W-:Y:S02]  /*13d0*/  IMAD.MOV.U32 R8, RZ, RZ, 0x1e1 ;  /* 0x000001e1ff087424 */ /* 0x000fe400078e00ff */
[----:B------:R-:W-:Y:S02]  /*13e0*/  IMAD.MOV.U32 R12, RZ, RZ, 0x1 ;  /* 0x00000001ff0c7424 */ /* 0x000fe400078e00ff */
[----:B0-----:R-:W-:-:S07]  /*13f0*/  IMAD.MOV.U32 R13, RZ, RZ, RZ ;  /* 0x000000ffff0d7224 */ /* 0x001fce00078e00ff */
[----:B------:R-:W-:-:S07]  /*1400*/  LEPC R20, `(.L_x_17) ;  /* 0x000000001014794e */ /* 0x000fce0000000000 */
[----:B-1---5:R-:W-:Y:S05]  /*1410*/  CALL.ABS.NOINC R14 ;  /* 0x000000000e007343 */ /* 0x022fea0003c00000 */
.L_x_17:
[----:B------:R-:W-:-:S13]  /*1420*/  ISETP.NE.AND P0, PT, R140, 0x3, PT ;  /* 0x000000038c00780c */ /* 0x000fda0003f05270 */
[----:B------:R-:W-:Y:S05]  /*1430*/  @!P0 BRA `(.L_x_18) ;  /* 0x0000000000048947 */ /* 0x000fea0003800000 */
[----:B------:R-:W-:Y:S01]  /*1440*/  BPT.TRAP 0x1 ;  /* 0x000000040000795c */ /* 0x000fe20000300000 */
.L_x_18:
[----:B------:R-:W-:Y:S02]  /*1450*/  IMAD.U32 R3, RZ, RZ, UR39 ;  /* 0x00000027ff037e24 */ /* 0x000fe4000f8e00ff */
[----:B------:R-:W-:-:S03]  /*1460*/  IMAD.U32 R0, RZ, RZ, UR38 ;  /* 0x00000026ff007e24 */ /* 0x000fc6000f8e00ff */
[----:B------:R-:W-:Y:S02]  /*1470*/  LEA R3, R3, UR41, 0x3 ;  /* 0x0000002903037c11 */ /* 0x000fe4000f8e18ff */
[----:B------:R-:W-:-:S04]  /*1480*/  SHF.L.U32 R0, R0, 0x1f, RZ ;  /* 0x0000001f00007819 */ /* 0x000fc800000006ff */
[----:B------:R2:W3:Y:S01]  /*1490*/  SYNCS.PHASECHK.TRANS64.TRYWAIT P1, [R3+URZ], R0 ;  /* 0x00000000030075a7 */ /* 0x0004e2000802017f */
[----:B------:R-:W-:Y:S05]  /*14a0*/  @!P0 BRA `(.L_x_19) ;  /* 0x0000000000048947 */ /* 0x000fea0003800000 */
[----:B------:R-:W-:Y:S01]  /*14b0*/  BPT.TRAP 0x1 ;  /* 0x000000040000795c */ /* 0x000fe20000300000 */
.L_x_19:
[----:B---3--:R-:W-:Y:S05]  /*14c0*/  @P1 BRA `(.L_x_20) ;  /* 0x0000000000081947 */ /* 0x008fea0003800000 */
[----:B------:R-:W3:Y:S02]  /*14d0*/  SYNCS.PHASECHK.TRANS64.TRYWAIT P1, [R3+URZ], R0 ;  /* 0x00000000030075a7 */ /* 0x000ee4000802017f */
[----:B---3--:R-:W-:Y:S05]  /*14e0*/  @!P1 BRA `(.L_x_21) ;  /* 0x000000ac00649947 */ /* 0x008fea0003800000 */
.L_x_20:
[----:B------:R-:W-:-:S04]  /*14f0*/  UISETP.LT.AND UP0, UPT, UR40, 0x1, UPT ;  /* 0x000000012800788c */ /* 0x000fc8000bf01270 */
[----:B------:R-:W-:-:S06]  /*1500*/  USEL UR4, UR40, 0x1, UP0 ;  /* 0x0000000128047887 */ /* 0x000fcc0008000000 */
[----:B--23--:R-:W-:Y:S01]  /*1510*/  IMAD.U32 R0, RZ, RZ, UR4 ;  /* 0x00000004ff007e24 */ /* 0x00cfe2000f8e00ff */
[----:B------:R-:W-:Y:S05]  /*1520*/  WARPSYNC.ALL ;  /* 0x0000000000007948 */ /* 0x000fea0003800000 */
[----:B------:R-:W-:-:S04]  /*1530*/  IADD3 R0, -R0, UR40, RZ ;  /* 0x0000002800007c10 */ /* 0x000fc8000fffe1ff */
[----:B------:R-:W-:Y:S01]  /*1540*/  ISETP.GE.AND P1, PT, R0, 0x1, PT ;  /* 0x000000010000780c */ /* 0x000fe20003f26270 */
[----:B------:R-:W-:Y:S01]  /*1550*/  UIADD3 UR5, UR41, 0x14100, URZ ;  /* 0x0001410029057890 */ /* 0x000fe2000fffe03f */
[----:B------:R-:W-:Y:S01]  /*1560*/  WARPGROUP.ARRIVE ;  /* 0x00000000000079c5 */ /* 0x000fe20000000000 */
[----:B------:R-:W-:Y:S02]  /*1570*/  ULOP3.LUT UR4, UR42, 0x10000, URZ, 0xfc, !UPT ;  /* 0x000100002a047892 */ /* 0x000fe4000f8efc3f */
[----:B------:R-:W-:Y:S02]  /*1580*/  USHF.R.U32.HI UR5, URZ, 0x4, UR5 ;  /* 0x000000043f057899 */ /* 0x000fe40008011605 */
[----:B------:R-:W-:Y:S02]  /*1590*/  ULEA UR8, UR39, UR4, 0xa ;  /* 0x0000000427087291 */ /* 0x000fe4000f8e503f */
[----:B------:R-:W-:Y:S01]  /*15a0*/  ULOP3.LUT UR5, UR5, 0x3fff, URZ, 0xc0, !UPT ;  /* 0x00003fff05057892 */ /* 0x000fe2000f8ec03f */
[----:B------:R-:W-:Y:S01]  /*15b0*/  UMOV UR9, 0x40000040 ;  /* 0x4000004000097882 */ /* 0x000fe20000000000 */
[----:B------:R-:W-:-:S02]  /*15c0*/  UMOV UR11, 0x40000040 ;  /* 0x40000040000b7882 */ /* 0x000fc40000000000 */
[----:B------:R-:W-:Y:S01]  /*15d0*/  ULOP3.LUT UR5, UR5, 0x10000, URZ, 0xfc, !UPT ;  /* 0x0001000005057892 */ /* 0x000fe2000f8efc3f */
[----:B------:R-:W-:Y:S01]  /*15e0*/  UMOV UR24, UR8 ;  /* 0x0000000800187c82 */ /* 0x000fe20008000000 */
[----:B------:R-:W-:Y:S02]  /*15f0*/  UMOV UR25, UR9 ;  /* 0x0000000900197c82 */ /* 0x000fe40008000000 */
[----:B------:R-:W-:Y:S01]  /*1600*/  UIMAD UR6, UR39, 0x700, UR5 ;  /* 0x00000700270678a4 */ /* 0x000fe2000f8e0205 */
[----:B------:R-:W-:Y:S01]  /*1610*/  UMOV UR27, 0x40000040 ;  /* 0x40000040001b7882 */ /* 0x000fe20000000000 */
[----:B------:R-:W-:Y:S02]  /*1620*/  UMOV UR20, UR8 ;  /* 0x0000000800147c82 */ /* 0x000fe40008000000 */
[----:B------:R-:W-:Y:S02]  /*1630*/  UIADD3 UR26, UR6, 0x100, URZ ;  /* 0x00000100061a7890 */ /* 0x000fe4000fffe03f */
[----:B------:R-:W-:-:S02]  /*1640*/  UIADD3 UR22, UR6, 0x200, URZ ;  /* 0x0000020006167890 */ /* 0x000fc4000fffe03f */
[----:B------:R-:W-:Y:S01]  /*1650*/  UMOV UR10, UR6 ;  /* 0x00000006000a7c82 */ /* 0x000fe20008000000 */
[----:B------:R-:W-:Y:S01]  /*1660*/  UMOV UR21, UR9 ;  /* 0x0000000900157c82 */ /* 0x000fe20008000000 */
[----:B------:R-:W-:Y:S01]  /*1670*/  HGMMA.64x32x16.F32.BF16 R120, gdesc[UR8], RZ, !UPT, gsb0 ;  /* 0x00600000087879f0 */ /* 0x000fe2000c0018ff */
[----:B------:R-:W-:Y:S01]  /*1680*/  UMOV UR23, 0x40000040 ;  /* 0x4000004000177882 */ /* 0x000fe20000000000 */
[----:B------:R-:W-:Y:S01]  /*1690*/  UIADD3 UR18, UR6, 0x300, URZ ;  /* 0x0000030006127890 */ /* 0x000fe2000fffe03f */
[----:B------:R-:W-:Y:S01]  /*16a0*/  UMOV UR16, UR8 ;  /* 0x0000000800107c82 */ /* 0x000fe20008000000 */
[----:B------:R-:W-:Y:S01]  /*16b0*/  UMOV UR17, UR9 ;  /* 0x0000000900117c82 */ /* 0x000fe20008000000 */
[----:B------:R-:W-:Y:S01]  /*16c0*/  UMOV UR19, 0x40000040 ;  /* 0x4000004000137882 */ /* 0x000fe20000000000 */
[----:B------:R-:W-:Y:S01]  /*16d0*/  UIADD3 UR14, UR6, 0x400, URZ ;  /* 0x00000400060e7890 */ /* 0x000fe2000fffe03f */
[----:B------:R-:W-:Y:S01]  /*16e0*/  UMOV UR12, UR8 ;  /* 0x00000008000c7c82 */ /* 0x000fe20008000000 */
[----:B------:R-:W-:Y:S01]  /*16f0*/  UMOV UR13, UR9 ;  /* 0x00000009000d7c82 */ /* 0x000fe20008000000 */
[----:B------:R-:W-:Y:S01]  /*1700*/  UMOV UR15, 0x40000040 ;  /* 0x40000040000f7882 */ /* 0x000fe20000000000 */
[----:B------:R-:W-:-:S02]  /*1710*/  UIADD3 UR7, UR6, 0x500, URZ ;  /* 0x0000050006077890 */ /* 0x000fc4000fffe03f */
[----:B------:R-:W-:Y:S01]  /*1720*/  UIADD3 UR10, UR6, 0x600, URZ ;  /* 0x00000600060a7890 */ /* 0x000fe2000fffe03f */
[----:B------:R-:W-:Y:S01]  /*1730*/  UMOV UR11, 0x40000040 ;  /* 0x40000040000b7882 */ /* 0x000fe20000000000 */
[----:B------:R-:W-:Y:S02]  /*1740*/  WARPGROUP.DEPBAR.LE gsb0, 0x0 ;  /* 0x00008000000079c5 */ /* 0x000fe40000010000 */
[----:B------:R-:W-:-:S06]  /*1750*/  WARPGROUP.ARRIVE ;  /* 0x00000000000079c5 */ /* 0x000fcc0000000000 */
[----:B------:R-:W-:Y:S01]  /*1760*/  HGMMA.64x32x16.F32.BF16 R104, gdesc[UR24], RZ, !UPT, gsb0 ;  /* 0x00600000186879f0 */ /* 0x000fe2000c0018ff */
        /* <DEDUP_REMOVED lines=15> */
[----:B------:R-:W-:Y:S01]  /*1860*/  UMOV UR12, UR8 ;  /* 0x00000008000c7c82 */ /* 0x000fe20008000000 */
[----:B------:R-:W-:Y:S01]  /*1870*/  UMOV UR13, UR9 ;  /* 0x00000009000d7c82 */ /* 0x000fe20008000000 */
[----:B------:R-:W-:Y:S01]  /*1880*/  UMOV UR14, UR7 ;  /* 0x00000007000e7c82 */ /* 0x000fe20008000000 */
[----:B------:R-:W-:Y:S01]  /*1890*/  UMOV UR15, 0x40000040 ;  /* 0x40000040000f7882 */ /* 0x000fe20000000000 */
[----:B------:R-:W-:Y:S01]  /*18a0*/  UIADD3 UR7, UR6, 0x502, URZ ;  /* 0x0000050206077890 */ /* 0x000fe2000fffe03f */
[----:B------:R-:W-:Y:S02]  /*18b0*/  WARPGROUP.DEPBAR.LE gsb0, 0x0 ;  /* 0x00008000000079c5 */ /* 0x000fe40000010000 */
[----:B------:R-:W-:-:S06]  /*18c0*/  WARPGROUP.ARRIVE ;  /* 0x00000000000079c5 */ /* 0x000fcc0000000000 */
[----:B------:R-:W-:Y:S01]  /*18d0*/  HGMMA.64x32x16.F32.BF16 R40, gdesc[UR12], RZ, !UPT, gsb0 ;  /* 0x006000000c2879f0 */ /* 0x000fe2000c0018ff */
[----:B------:R-:W-:Y:S01]  /*18e0*/  UMOV UR12, UR8 ;  /* 0x00000008000c7c82 */ /* 0x000fe20008000000 */
[----:B------:R-:W-:Y:S01]  /*18f0*/  UMOV UR13, UR9 ;  /* 0x00000009000d7c82 */ /* 0x000fe20008000000 */
[----:B------:R-:W-:Y:S01]  /*1900*/  UMOV UR14, UR10 ;  /* 0x0000000a000e7c82 */ /* 0x000fe20008000000 */
[----:B------:R-:W-:Y:S01]  /*1910*/  UMOV UR15, 0x40000040 ;  /* 0x40000040000f7882 */ /* 0x000fe20000000000 */
[----:B------:R-:W-:Y:S02]  /*1920*/  UIADD3 UR9, UR6, 0x602, URZ ;  /* 0x0000060206097890 */ /* 0x000fe4000fffe03f */
[----:B------:R-:W-:Y:S01]  /*1930*/  UIADD3 UR10, UR6, 0x6, URZ ;  /* 0x00000006060a7890 */ /* 0x000fe2000fffe03f */
[----:B------:R-:W-:Y:S02]  /*1940*/  WARPGROUP.DEPBAR.LE gsb0, 0x0 ;  /* 0x00008000000079c5 */ /* 0x000fe40000010000 */
[----:B------:R-:W-:-:S06]  /*1950*/  WARPGROUP.ARRIVE ;  /* 0x00000000000079c5 */ /* 0x000fcc0000000000 */
[----:B------:R-:W-:Y:S01]  /*1960*/  HGMMA.64x32x16.F32.BF16 R24, gdesc[UR12], RZ, !UPT, gsb0 ;  /* 0x006000000c1879f0 */ /* 0x000fe2000c0018ff */
[----:B------:R-:W-:Y:S02]  /*1970*/  UIADD3 UR12, UR8, 0x2, URZ ;  /* 0x00000002080c7890 */ /* 0x000fe4000fffe03f */
[----:B------:R-:W-:Y:S01]  /*1980*/  UIADD3 UR14, UR6, 0x2, URZ ;  /* 0x00000002060e7890 */ /* 0x000fe2000fffe03f */
[----:B------:R-:W-:Y:S01]  /*1990*/  UMOV UR13, 0x40000040 ;  /* 0x40000040000d7882 */ /* 0x000fe20000000000 */
[----:B------:R-:W-:Y:S01]  /*19a0*/  UMOV UR15, 0x40000040 ;  /* 0x40000040000f7882 */ /* 0x000fe20000000000 */
[----:B------:R-:W-:Y:S02]  /*19b0*/  UMOV UR25, UR13 ;  /* 0x0000000d00197c82 */ /* 0x000fe40008000000 */
[----:B------:R-:W-:Y:S01]  /*19c0*/  UMOV UR24, UR12 ;  /* 0x0000000c00187c82 */ /* 0x000fe20008000000 */
[----:B------:R-:W-:Y:S01]  /*19d0*/  UMOV UR20, UR12 ;  /* 0x0000000c00147c82 */ /* 0x000fe20008000000 */
[----:B------:R-:W-:Y:S01]  /*19e0*/  UMOV UR21, UR13 ;  /* 0x0000000d00157c82 */ /* 0x000fe20008000000 */
[----:B------:R-:W-:Y:S01]  /*19f0*/  UMOV UR16, UR12 ;  /* 0x0000000c00107c82 */ /* 0x000fe20008000000 */
[----:B------:R-:W-:Y:S01]  /*1a00*/  UMOV UR17, UR13 ;  /* 0x0000000d00117c82 */ /* 0x000fe20008000000 */
[----:B------:R-:W-:-:S02]  /*1a10*/  WARPGROUP.DEPBAR.LE gsb0, 0x0 ;  /* 0x00008000000079c5 */ /* 0x000fc40000010000 */
[----:B------:R-:W-:-:S06]  /*1a20*/  WARPGROUP.ARRIVE ;  /* 0x00000000000079c5 */ /* 0x000fcc0000000000 */
[----:B------:R-:W-:Y:S01]  /*1a30*/  HGMMA.64x32x16.F32.BF16 R120, gdesc[UR12], R120, gsb0 ;  /* 0x006000000c7879f0 */ /* 0x000fe20008001878 */
[----:B------:R-:W-:Y:S01]  /*1a40*/  UIADD3 UR14, UR6, 0x402, URZ ;  /* 0x00000402060e7890 */ /* 0x000fe2000fffe03f */
[----:B------:R-:W-:Y:S01]  /*1a50*/  UMOV UR15, 0x40000040 ;  /* 0x40000040000f7882 */ /* 0x000fe20000000000 */
[----:B------:R-:W-:Y:S02]  /*1a60*/  WARPGROUP.DEPBAR.LE gsb0, 0x0 ;  /* 0x00008000000079c5 */ /* 0x000fe40000010000 */
        /* <DEDUP_REMOVED lines=17> */
[----:B------:R-:W-:Y:S01]  /*1b80*/  UMOV UR14, UR7 ;  /* 0x00000007000e7c82 */ /* 0x000fe20008000000 */
[----:B------:R-:W-:Y:S01]  /*1b90*/  UMOV UR15, 0x40000040 ;  /* 0x40000040000f7882 */ /* 0x000fe20000000000 */
[----:B------:R-:W-:Y:S01]  /*1ba0*/  UIADD3 UR7, UR6, 0x504, URZ ;  /* 0x0000050406077890 */ /* 0x000fe2000fffe03f */
        /* <DEDUP_REMOVED lines=19> */
[----:B------:R-:W-:Y:S01]  /*1ce0*/  UIADD3 UR8, UR8, 0x6, URZ ;  /* 0x0000000608087890 */ /* 0x000fe2000fffe03f */
[----:B------:R-:W-:-:S02]  /*1cf0*/  WARPGROUP.DEPBAR.LE gsb0, 0x0 ;  /* 0x00008000000079c5 */ /* 0x000fc40000010000 */
[----:B------:R-:W-:-:S06]  /*1d00*/  WARPGROUP.ARRIVE ;  /* 0x00000000000079c5 */ /* 0x000fcc0000000000 */
[----:B------:R-:W-:Y:S01]  /*1d10*/  HGMMA.64x32x16.F32.BF16 R120, gdesc[UR12], R120, gsb0 ;  /* 0x006000000c7879f0 */ /* 0x000fe20008001878 */
[----:B------:R-:W-:Y:S01]  /*1d20*/  UIADD3 UR14, UR6, 0x404, URZ ;  /* 0x00000404060e7890 */ /* 0x000fe2000fffe03f */
[----:B------:R-:W-:Y:S01]  /*1d30*/  UMOV UR15, 0x40000040 ;  /* 0x40000040000f7882 */ /* 0x000fe20000000000 */
[----:B------:R-:W-:Y:S02]  /*1d40*/  WARPGROUP.DEPBAR.LE gsb0, 0x0 ;  /* 0x00008000000079c5 */ /* 0x000fe40000010000 */
[----:B------:R-:W-:-:S06]  /*1d50*/  WARPGROUP.ARRIVE ;  /* 0x00000000000079c5 */ /* 0x000fcc0000000000 */
[----:B------:R-:W-:Y:S03]  /*1d60*/  HGMMA.64x32x16.F32.BF16 R104, gdesc[UR24], R104, gsb0 ;  /* 0x00600000186879f0 */ /* 0x000fe60008001868 */
[----:B------:R-:W-:Y:S02]  /*1d70*/  WARPGROUP.DEPBAR.LE gsb0, 0x0 ;  /* 0x00008000000079c5 */ /* 0x000fe40000010000 */
[----:B------:R-:W-:-:S06]  /*1d80*/  WARPGROUP.ARRIVE ;  /* 0x00000000000079c5 */ /* 0x000fcc0000000000 */
[----:B------:R-:W-:Y:S01]  /*1d90*/  HGMMA.64x32x16.F32.BF16 R88, gdesc[UR20], R88, gsb0 ;  /* 0x00600000145879f0 */ /* 0x000fe20008001858 */
[----:B------:R-:W-:Y:S01]  /*1da0*/  UIADD3 UR22, UR6, 0x106, URZ ;  /* 0x0000010606167890 */ /* 0x000fe2000fffe03f */
[----:B------:R-:W-:Y:S01]  /*1db0*/  UMOV UR20, UR8 ;  /* 0x0000000800147c82 */ /* 0x000fe20008000000 */
[----:B------:R-:W-:Y:S01]  /*1dc0*/  UMOV UR23, 0x40000040 ;  /* 0x4000004000177882 */ /* 0x000fe20000000000 */
        /* <DEDUP_REMOVED lines=17> */
[----:B------:R-:W-:Y:S02]  /*1ee0*/  UMOV UR9, 0x40000040 ;  /* 0x4000004000097882 */ /* 0x000fe40000000000 */
[----:B------:R-:W-:Y:S01]  /*1ef0*/  UMOV UR21, UR9 ;  /* 0x0000000900157c82 */ /* 0x000fe20008000000 */
[----:B------:R-:W-:Y:S01]  /*1f00*/  UMOV UR17, UR9 ;  /* 0x0000000900117c82 */ /* 0x000fe20008000000 */
[----:B------:R-:W-:Y:S02]  /*1f10*/  WARPGROUP.DEPBAR.LE gsb0, 0x0 ;  /* 0x00008000000079c5 */ /* 0x000fe40000010000 */
[----:B------:R-:W-:-:S06]  /*1f20*/  WARPGROUP.ARRIVE ;  /* 0x00000000000079c5 */ /* 0x000fcc0000000000 */
[----:B------:R-:W-:Y:S01]  /*1f30*/  HGMMA.64x32x16.F32.BF16 R24, gdesc[UR12], R24, gsb0 ;  /* 0x006000000c1879f0 */ /* 0x000fe20008001818 */
[----:B------:R-:W-:Y:S01]  /*1f40*/  UIADD3 UR14, UR6, 0x306, URZ ;  /* 0x00000306060e7890 */ /* 0x000fe2000fffe03f */
[----:B------:R-:W-:Y:S01]  /*1f50*/  UMOV UR12, UR8 ;  /* 0x00000008000c7c82 */ /* 0x000fe20008000000 */
[----:B------:R-:W-:Y:S01]  /*1f60*/  UMOV UR13, UR9 ;  /* 0x00000009000d7c82 */ /* 0x000fe20008000000 */
[----:B------:R-:W-:Y:S01]  /*1f70*/  UMOV UR15, 0x40000040 ;  /* 0x40000040000f7882 */ /* 0x000fe20000000000 */
[----:B------:R-:W-:Y:S02]  /*1f80*/  WARPGROUP.DEPBAR.LE gsb0, 0x0 ;  /* 0x00008000000079c5 */ /* 0x000fe40000010000 */
[----:B------:R-:W-:-:S06]  /*1f90*/  WARPGROUP.ARRIVE ;  /* 0x00000000000079c5 */ /* 0x000fcc0000000000 */
[----:B------:R-:W-:Y:S01]  /*1fa0*/  HGMMA.64x32x16.F32.BF16 R120, gdesc[UR8], R120, gsb0 ;  /* 0x00600000087879f0 */ /* 0x000fe20008001878 */
[----:B------:R-:W-:Y:S01]  /*1fb0*/  UIADD3 UR10, UR6, 0x406, URZ ;  /* 0x00000406060a7890 */ /* 0x000fe2000fffe03f */
[----:B------:R-:W-:Y:S01]  /*1fc0*/  UMOV UR11, 0x40000040 ;  /* 0x40000040000b7882 */ /* 0x000fe20000000000 */
[----:B------:R-:W-:Y:S01]  /*1fd0*/  UIADD3 UR6, UR6, 0x606, URZ ;  /* 0x0000060606067890 */ /* 0x000fe2000fffe03f */
[----:B------:R-:W-:Y:S02]  /*1fe0*/  WARPGROUP.DEPBAR.LE gsb0, 0x0 ;  /* 0x00008000000079c5 */ /* 0x000fe40000010000 */
[----:B------:R-:W-:-:S06]  /*1ff0*/  WARPGROUP.ARRIVE ;  /* 0x00000000000079c5 */ /* 0x000fcc0000000000 */
[----:B------:R-:W-:Y:S03]  /*2000*/  HGMMA.64x32x16.F32.BF16 R104, gdesc[UR20], R104, gsb0 ;  /* 0x00600000146879f0 */ /* 0x000fe60008001868 */
        /* <DEDUP_REMOVED lines=8> */
[----:B------:R-:W-:Y:S01]  /*2090*/  HGMMA.64x32x16.F32.BF16 R56, gdesc[UR8], R56, gsb0 ;  /* 0x00600000083879f0 */ /* 0x000fe20008001838 */
[----:B------:R-:W-:Y:S01]  /*20a0*/  UMOV UR10, UR7 ;  /* 0x00000007000a7c82 */ /* 0x000fe20008000000 */
[----:B------:R-:W-:Y:S01]  /*20b0*/  UMOV UR11, 0x40000040 ;  /* 0x40000040000b7882 */ /* 0x000fe20000000000 */
[----:B------:R-:W-:Y:S02]  /*20c0*/  WARPGROUP.DEPBAR.LE gsb0, 0x0 ;  /* 0x00008000000079c5 */ /* 0x000fe40000010000 */
[----:B------:R-:W-:-:S06]  /*20d0*/  WARPGROUP.ARRIVE ;  /* 0x00000000000079c5 */ /* 0x000fcc0000000000 */
[----:B------:R-:W-:Y:S01]  /*20e0*/  HGMMA.64x32x16.F32.BF16 R40, gdesc[UR8], R40, gsb0 ;  /* 0x00600000082879f0 */ /* 0x000fe20008001828 */
[----:B------:R-:W-:Y:S01]  /*20f0*/  UMOV UR10, UR6 ;  /* 0x00000006000a7c82 */ /* 0x000fe20008000000 */
[----:B------:R-:W-:Y:S01]  /*2100*/  UMOV UR11, 0x40000040 ;  /* 0x40000040000b7882 */ /* 0x000fe20000000000 */
[----:B------:R-:W-:Y:S02]  /*2110*/  WARPGROUP.DEPBAR.LE gsb0, 0x0 ;  /* 0x00008000000079c5 */ /* 0x000fe40000010000 */
[----:B------:R-:W-:-:S06]  /*2120*/  WARPGROUP.ARRIVE ;  /* 0x00000000000079c5 */ /* 0x000fcc0000000000 */
[----:B------:R-:W-:Y:S03]  /*2130*/  HGMMA.64x32x16.F32.BF16 R24, gdesc[UR8], R24, gsb0 ;  /* 0x00600000081879f0 */ /* 0x000fe60008001818 */
[----:B------:R-:W-:Y:S02]  /*2140*/  WARPGROUP.DEPBAR.LE gsb0, 0x0 ;  /* 0x00008000000079c5 */ /* 0x000fe40000010000 */
[----:B------:R-:W-:Y:S05]  /*2150*/  @!P1 BRA `(.L_x_22) ;  /* 0x0000000c00549947 */ /* 0x000fea0003800000 */
[----:B------:R-:W-:Y:S01]  /*2160*/  UIADD3 UR6, UR39, 0x1, URZ ;  /* 0x0000000127067890 */ /* 0x000fe2000fffe03f */
[----:B------:R-:W-:Y:S02]  /*2170*/  IMAD.MOV.U32 R3, RZ, RZ, R0 ;  /* 0x000000ffff037224 */ /* 0x000fe400078e0000 */
[----:B01----:R-:W-:Y:S01]  /*2180*/  IMAD.U32 R4, RZ, RZ, UR39 ;  /* 0x00000027ff047e24 */ /* 0x003fe2000f8e00ff */
[----:B------:R-:W-:-:S04]  /*2190*/  UISETP.NE.AND UP0, UPT, UR6, 0x5, UPT ;  /* 0x000000050600788c */ /* 0x000fc8000bf05270 */
[----:B------:R-:W-:Y:S02]  /*21a0*/  USEL UR7, URZ, 0x1, UP0 ;  /* 0x000000013f077887 */ /* 0x000fe40008000000 */
[----:B------:R-:W-:Y:S02]  /*21b0*/  USEL UR6, UR6, URZ, UP0 ;  /* 0x0000003f06067287 */ /* 0x000fe40008000000 */
[----:B------:R-:W-:-:S06]  /*21c0*/  ULOP3.LUT UR7, UR38, UR7, URZ, 0x3c, !UPT ;  /* 0x0000000726077292 */ /* 0x000fcc000f8e3c3f */
[----:B------:R-:W-:-:S07]  /*21d0*/  IMAD.U32 R7, RZ, RZ, UR7 ;  /* 0x00000007ff077e24 */ /* 0x000fce000f8e00ff */
.L_x_29:
[----:B------:R-:W-:Y:S05]  /*21e0*/  @!P0 BRA `(.L_x_23) ;  /* 0x0000000000048947 */ /* 0x000fea0003800000 */
[----:B------:R-:W-:Y:S01]  /*21f0*/  BPT.TRAP 0x1 ;  /* 0x000000040000795c */ /* 0x000fe20000300000 */
.L_x_23:
[----:B------:R-:W-:Y:S01]  /*2200*/  ULEA UR7, UR6, UR41, 0x3 ;  /* 0x0000002906077291 */ /* 0x000fe2000f8e183f */
[----:B------:R-:W-:-:S08]  /*2210*/  SHF.L.U32 R5, R7, 0x1f, RZ ;  /* 0x0000001f07057819 */ /* 0x000fd000000006ff */
[----:B------:R0:W1:Y:S01]  /*2220*/  SYNCS.PHASECHK.TRANS64.TRYWAIT P1, [UR7], R5 ;  /* 0x00000005ff0075a7 */ /* 0x0000620008020147 */
[----:B------:R-:W-:Y:S05]  /*2230*/  @!P0 BRA `(.L_x_24) ;  /* 0x0000000000048947 */ /* 0x000fea0003800000 */
[----:B------:R-:W-:Y:S01]  /*2240*/  BPT.TRAP 0x1 ;  /* 0x000000040000795c */ /* 0x000fe20000300000 */
.L_x_24:
[----:B-1----:R-:W-:Y:S05]  /*2250*/  @P1 BRA `(.L_x_25) ;  /* 0x0000000000081947 */ /* 0x002fea0003800000 */
[----:B------:R-:W1:Y:S02]  /*2260*/  SYNCS.PHASECHK.TRANS64.TRYWAIT P1, [UR7], R5 ;  /* 0x00000005ff0075a7 */ /* 0x000e640008020147 */
[----:B-1----:R-:W-:Y:S05]  /*2270*/  @!P1 BRA `(.L_x_26) ;  /* 0x000000a000149947 */ /* 0x002fea0003800000 */
.L_x_25:
[----:B------:R-:W-:Y:S01]  /*2280*/  ULEA UR10, UR6, UR4, 0xa ;  /* 0x00000004060a7291 */ /* 0x000fe2000f8e503f */
[----:B------:R-:W-:Y:S01]  /*2290*/  WARPGROUP.ARRIVE ;  /* 0x00000000000079c5 */ /* 0x000fe20000000000 */
[----:B------:R-:W-:Y:S01]  /*22a0*/  UIMAD UR8, UR6, 0x700, UR5 ;  /* 0x00000700060878a4 */ /* 0x000fe2000f8e0205 */
[----:B------:R-:W-:Y:S01]  /*22b0*/  UMOV UR13, 0x40000040 ;  /* 0x40000040000d7882 */ /* 0x000fe20000000000 */
[----:B------:R-:W-:Y:S02]  /*22c0*/  UMOV UR15, 0x40000040 ;  /* 0x40000040000f7882 */ /* 0x000fe40000000000 */
[----:B------:R-:W-:Y:S01]  /*22d0*/  UIADD3 UR7, UR8, 0x100, URZ ;  /* 0x0000010008077890 */ /* 0x000fe2000fffe03f */
[----:B------:R-:W-:Y:S02]  /*22e0*/  UMOV UR12, UR10 ;  /* 0x0000000a000c7c82 */ /* 0x000fe40008000000 */
[----:B------:R-:W-:Y:S01]  /*22f0*/  UMOV UR14, UR8 ;  /* 0x00000008000e7c82 */ /* 0x000fe20008000000 */
[----:B------:R-:W-:Y:S01]  /*2300*/  UIADD3 UR9, UR8, 0x200, URZ ;  /* 0x0000020008097890 */ /* 0x000fe2000fffe03f */
[----:B------:R-:W-:Y:S01]  /*2310*/  HGMMA.64x32x16.F32.BF16 R120, gdesc[UR12], R120, gsb0 ;  /* 0x006000000c7879f0 */ /* 0x000fe20008001878 */
[----:B------:R-:W-:Y:S01]  /*2320*/  UMOV UR15, 0x40000040 ;  /* 0x40000040000f7882 */ /* 0x000fe20000000000 */
[----:B------:R-:W-:Y:S01]  /*2330*/  UMOV UR14, UR7 ;  /* 0x00000007000e7c82 */ /* 0x000fe20008000000 */
[----:B------:R-:W-:-:S02]  /*2340*/  UIADD3 UR11, UR8, 0x300, URZ ;  /* 0x00000300080b7890 */ /* 0x000fc4000fffe03f */
        /* <DEDUP_REMOVED lines=119> */
[----:B------:R-:W-:Y:S02]  /*2ac0*/  UIADD3 UR12, UR10, 0x6, URZ ;  /* 0x000000060a0c7890 */ /* 0x000fe4000fffe03f */
[----:B------:R-:W-:Y:S01]  /*2ad0*/  UIADD3 UR14, UR8, 0x6, URZ ;  /* 0x00000006080e7890 */ /* 0x000fe2000fffe03f */
[----:B------:R-:W-:Y:S01]  /*2ae0*/  UMOV UR13, 0x40000040 ;  /* 0x40000040000d7882 */ /* 0x000fe20000000000 */
        /* <DEDUP_REMOVED lines=13> */
[----:B------:R-:W-:Y:S02]  /*2bc0*/  UIADD3 UR9, UR8, 0x506, URZ ;  /* 0x0000050608097890 */ /* 0x000fe4000fffe03f */
        /* <DEDUP_REMOVED lines=26> */
[----:B------:R-:W-:Y:S01]  /*2d70*/  BPT.TRAP 0x1 ;  /* 0x000000040000795c */ /* 0x000fe20000300000 */
.L_x_27:
[----:B------:R-:W-:-:S13]  /*2d80*/  ISETP.NE.AND P1, PT, R22, RZ, PT ;  /* 0x000000ff1600720c */ /* 0x000fda0003f25270 */
[----:B01----:R-:W-:-:S05]  /*2d90*/  @P1 LEA R5, R4, UR41, 0x3 ;  /* 0x0000002904051c11 */ /* 0x003fca000f8e18ff */
[----:B------:R-:W-:-:S05]  /*2da0*/  @P1 VIADD R6, R5, 0x28 ;  /* 0x0000002805061836 */ /* 0x000fca0000000000 */
[----:B------:R-:W-:-:S04]  /*2db0*/  @P1 PRMT R6, R23, 0x654, R6 ;  /* 0x0000065417061816 */ /* 0x000fc80000000006 */
[----:B------:R0:W-:Y:S01]  /*2dc0*/  @P1 SYNCS.ARRIVE.TRANS64.RED.A1T0 RZ, [R6+URZ], RZ ;  /* 0x000000ff06ff19a7 */ /* 0x0001e2000810043f */
[----:B------:R-:W-:-:S13]  /*2dd0*/  ISETP.GT.U32.AND P1, PT, R19, 0x1, PT ;  /* 0x000000011300780c */ /* 0x000fda0003f24070 */
[----:B0-----:R-:W-:Y:S05]  /*2de0*/  @P1 BRA `(.L_x_28) ;  /* 0x0000000000041947 */ /* 0x001fea0003800000 */
[----:B------:R-:W-:Y:S01]  /*2df0*/  BPT.TRAP 0x1 ;  /* 0x000000040000795c */ /* 0x000fe20000300000 */
.L_x_28:
[----:B------:R-:W-:Y:S01]  /*2e00*/  UIADD3 UR6, UR6, 0x1, URZ ;  /* 0x0000000106067890 */ /* 0x000fe2000fffe03f */
[C---:B------:R-:W-:Y:S01]  /*2e10*/  ISETP.GT.AND P2, PT, R3.reuse, 0x1, PT ;  /* 0x000000010300780c */ /* 0x040fe20003f44270 */
[----:B------:R-:W-:Y:S02]  /*2e20*/  VIADD R4, R4, 0x1 ;  /* 0x0000000104047836 */ /* 0x000fe40000000000 */
[----:B------:R-:W-:Y:S01]  /*2e30*/  UISETP.NE.AND UP0, UPT, UR6, 0x5, UPT ;  /* 0x000000050600788c */ /* 0x000fe2000bf05270 */
[----:B------:R-:W-:Y:S02]  /*2e40*/  VIADD R3, R3, 0xffffffff ;  /* 0xffffffff03037836 */ /* 0x000fe40000000000 */
[C---:B------:R-:W-:Y:S01]  /*2e50*/  ISETP.NE.AND P1, PT, R4.reuse, 0x5, PT ;  /* 0x000000050400780c */ /* 0x040fe20003f25270 */
[----:B------:R-:W-:Y:S02]  /*2e60*/  USEL UR7, URZ, 0x1, UP0 ;  /* 0x000000013f077887 */ /* 0x000fe40008000000 */
[----:B------:R-:W-:Y:S01]  /*2e70*/  USEL UR6, UR6, URZ, UP0 ;  /* 0x0000003f06067287 */ /* 0x000fe20008000000 */
[----:B------:R-:W-:-:S03]  /*2e80*/  SEL R4, R4, RZ, P1 ;  /* 0x000000ff04047207 */ /* 0x000fc60000800000 */
[----:B------:R-:W-:Y:S01]  /*2e90*/  LOP3.LUT R7, R7, UR7, RZ, 0x3c, !PT ;  /* 0x0000000707077c12 */ /* 0x000fe2000f8e3cff */
[----:B------:R-:W-:Y:S07]  /*2ea0*/  @P2 BRA `(.L_x_29) ;  /* 0xfffffff000cc2947 */ /* 0x000fee000383ffff */
.L_x_22:
[----:B------:R-:W2:Y:S02]  /*2eb0*/  LDC R3, c[0x0][0x28c] ;  /* 0x0000a300ff037b82 */ /* 0x000ea40000000800 */
[----:B--2---:R-:W-:-:S13]  /*2ec0*/  ISETP.GE.AND P1, PT, R3, 0x1, PT ;  /* 0x000000010300780c */ /* 0x004fda0003f26270 */
[----:B------:R-:W-:Y:S05]  /*2ed0*/  @!P1 BRA `(.L_x_30) ;  /* 0x0000000000389947 */ /* 0x000fea0003800000 */
[----:B------:R-:W-:Y:S05]  /*2ee0*/  @!P0 BRA `(.L_x_31) ;  /* 0x0000000000048947 */ /* 0x000fea0003800000 */
[----:B------:R-:W-:Y:S01]  /*2ef0*/  BPT.TRAP 0x1 ;  /* 0x000000040000795c */ /* 0x000fe20000300000 */
.L_x_31:
[----:B------:R-:W-:-:S13]  /*2f00*/  ISETP.NE.AND P0, PT, R22, RZ, PT ;  /* 0x000000ff1600720c */ /* 0x000fda0003f05270 */
[----:B------:R-:W-:-:S04]  /*2f10*/  @P0 VIADD R0, R0, UR39 ;  /* 0x0000002700000c36 */ /* 0x000fc80008000000 */
[----:B01----:R-:W-:-:S05]  /*2f20*/  @P0 IMAD.WIDE.U32 R4, R0, -0x33333333, RZ ;  /* 0xcccccccd00040825 */ /* 0x003fca00078e00ff */
[----:B------:R-:W-:-:S05]  /*2f30*/  @P0 SHF.R.U32.HI R5, RZ, 0x2, R5 ;  /* 0x00000002ff050819 */ /* 0x000fca0000011605 */
[----:B------:R-:W-:-:S05]  /*2f40*/  @P0 IMAD R0, R5, -0x5, R0 ;  /* 0xfffffffb05000824 */ /* 0x000fca00078e0200 */
[----:B------:R-:W-:-:S05]  /*2f50*/  @P0 LEA R0, R0, UR41, 0x3 ;  /* 0x0000002900000c11 */ /* 0x000fca000f8e18ff */
[----:B------:R-:W-:-:S05]  /*2f60*/  @P0 VIADD R0, R0, 0x28 ;  /* 0x0000002800000836 */ /* 0x000fca0000000000 */
[----:B------:R-:W-:-:S04]  /*2f70*/  @P0 PRMT R0, R23, 0x654, R0 ;  /* 0x0000065417000816 */ /* 0x000fc80000000000 */
[----:B------:R2:W-:Y:S01]  /*2f80*/  @P0 SYNCS.ARRIVE.TRANS64.RED.A1T0 RZ, [R0+URZ], RZ ;  /* 0x000000ff00ff09a7 */ /* 0x0005e2000810043f */
[----:B------:R-:W-:-:S13]  /*2f90*/  ISETP.GT.U32.AND P0, PT, R19, 0x1, PT ;  /* 0x000000011300780c */ /* 0x000fda0003f04070 */
[----:B--2---:R-:W-:Y:S05]  /*2fa0*/  @P0 BRA `(.L_x_30) ;  /* 0x0000000000040947 */ /* 0x004fea0003800000 */
[----:B------:R-:W-:Y:S01]  /*2fb0*/  BPT.TRAP 0x1 ;  /* 0x000000040000795c */ /* 0x000fe20000300000 */
.L_x_30:
[----:B------:R-:W2:Y:S01]  /*2fc0*/  LDC R7, c[0x0][0x288] ;  /* 0x0000a200ff077b82 */ /* 0x000ea20000000800 */
[----:B------:R-:W-:Y:S01]  /*2fd0*/  IMAD R141, R141, 0xe0, RZ ;  /* 0x000000e08d8d7824 */ /* 0x000fe200078e02ff */
[--C-:B------:R-:W-:Y:S01]  /*2fe0*/  SHF.R.U32.HI R0, RZ, 0x2, R18.reuse ;  /* 0x00000002ff007819 */ /* 0x100fe20000011612 */
[----:B------:R-:W-:Y:S01]  /*2ff0*/  UIADD3 UR39, UR40, UR39, URZ ;  /* 0x0000002728277290 */ /* 0x000fe2000fffe03f */
[----:B01----:R-:W-:Y:S01]  /*3000*/  SHF.R.U32.HI R5, RZ, 0x7, R18 ;  /* 0x00000007ff057819 */ /* 0x003fe20000011612 */
[----:B------:R-:W-:Y:S01]  /*3010*/  IMAD.SHL.U32 R9, R138, 0x80, RZ ;  /* 0x000000808a097824 */ /* 0x000fe200078e00ff */
[----:B------:R-:W-:Y:S01]  /*3020*/  LOP3.LUT R4, R18, 0x60, RZ, 0xc0, !PT ;  /* 0x0000006012047812 */ /* 0x000fe200078ec0ff */
[----:B------:R-:W-:Y:S01]  /*3030*/  UISETP.GT.U32.AND UP0, UPT, UR39, 0x4, UPT ;  /* 0x000000042700788c */ /* 0x000fe2000bf04070 */
[----:B------:R-:W-:Y:S01]  /*3040*/  LOP3.LUT R3, R0, 0x7, RZ, 0xc0, !PT ;  /* 0x0000000700037812 */ /* 0x000fe200078ec0ff */
[C---:B------:R-:W-:Y:S01]  /*3050*/  IMAD.SHL.U32 R12, R18.reuse, 0x2, RZ ;  /* 0x00000002120c7824 */ /* 0x040fe200078e00ff */
[----:B------:R-:W-:Y:S01]  /*3060*/  LOP3.LUT R0, R5, 0x1, RZ, 0xc0, !PT ;  /* 0x0000000105007812 */ /* 0x000fe200078ec0ff */
[----:B------:R-:W-:Y:S01]  /*3070*/  ULDC UR7, c[0x0][0x284] ;  /* 0x0000a10000077ab9 */ /* 0x000fe20000000800 */
[----:B------:R-:W-:Y:S01]  /*3080*/  SHF.R.U32.HI R6, RZ, 0x1, R4 ;  /* 0x00000001ff067819 */ /* 0x000fe20000011604 */
[----:B------:R-:W-:Y:S01]  /*3090*/  UISETP.LT.U32.AND UP0, UPT, UR40, 0x5, UP0 ;  /* 0x000000052800788c */ /* 0x000fe20008701070 */
[----:B------:R-:W-:Y:S01]  /*30a0*/  LOP3.LUT R4, R18, 0x3, RZ, 0xc0, !PT ;  /* 0x0000000312047812 */ /* 0x000fe200078ec0ff */
[----:B------:R-:W-:Y:S01]  /*30b0*/  UISETP.GE.U32.AND UP1, UPT, UR40, 0x5, UPT ;  /* 0x000000052800788c */ /* 0x000fe2000bf26070 */
[----:B------:R-:W-:Y:S01]  /*30c0*/  SHF.R.S32.HI R11, RZ, 0x1f, R139 ;  /* 0x0000001fff0b7819 */ /* 0x000fe2000001148b */
[----:B------:R-:W-:Y:S01]  /*30d0*/  IMAD.SHL.U32 R8, R0, 0x40, RZ ;  /* 0x0000004000087824 */ /* 0x000fe200078e00ff */
[----:B------:R-:W-:Y:S01]  /*30e0*/  IADD3 R5, RZ, -R6, -R3 ;  /* 0x80000006ff057210 */ /* 0x000fe20007ffe803 */
[----:B------:R-:W-:Y:S01]  /*30f0*/  ULDC.64 UR8, c[0x0][0x5d0] ;  /* 0x0001740000087ab9 */ /* 0x000fe20000000a00 */
[C---:B------:R-:W-:Y:S01]  /*3100*/  LOP3.LUT R12, R141.reuse, 0x6, R12, 0xf8, !PT ;  /* 0x000000068d0c7812 */ /* 0x040fe200078ef80c */
[----:B------:R-:W-:Y:S01]  /*3110*/  UIMAD.WIDE.U32 UR4, UR39, -0x33333333, URZ ;  /* 0xcccccccd270478a5 */ /* 0x000fe2000f8e003f */
[----:B------:R-:W-:Y:S01]  /*3120*/  IMAD.WIDE R142, R138, 0x80, RZ ;  /* 0x000000808a8e7825 */ /* 0x000fe200078e02ff */
[----:B------:R-:W-:Y:S01]  /*3130*/  USEL UR6, URZ, 0x1, !UP0 ;  /* 0x000000013f067887 */ /* 0x000fe2000c000000 */
[----:B--2---:R-:W-:Y:S01]  /*3140*/  ISETP.GE.AND P0, PT, R141, R7, PT ;  /* 0x000000078d00720c */ /* 0x004fe20003f06270 */
[----:B------:R-:W-:Y:S01]  /*3150*/  USHF.R.U32.HI UR4, URZ, 0x2, UR5 ;  /* 0x000000023f047899 */ /* 0x000fe20008011605 */
[----:B------:R-:W-:Y:S01]  /*3160*/  IMAD R10, R4, -0x2, R7 ;  /* 0xfffffffe040a7824 */ /* 0x000fe200078e0207 */
[----:B------:R-:W-:Y:S01]  /*3170*/  SHF.R.S32.HI R13, RZ, 0x1f, R12 ;  /* 0x0000001fff0d7819 */ /* 0x000fe2000001140c */
[----:B------:R-:W-:Y:S01]  /*3180*/  IMAD R4, R11, UR8, RZ ;  /* 0x000000080b047c24 */ /* 0x000fe2000f8e02ff */
[----:B------:R-:W-:Y:S01]  /*3190*/  ISETP.GE.OR P0, PT, R9, UR7, P0 ;  /* 0x0000000709007c0c */ /* 0x000fe20008706670 */
[----:B------:R-:W-:Y:S01]  /*31a0*/  IMAD R0, R0, -0x40, R5 ;  /* 0xffffffc000007824 */ /* 0x000fe200078e0205 */
[----:B------:R-:W-:Y:S01]  /*31b0*/  LOP3.LUT R3, R8, 0x40, R3, 0xe2, !PT ;  /* 0x0000004008037812 */ /* 0x000fe200078ee203 */
[----:B------:R-:W-:Y:S01]  /*31c0*/  ULOP3.LUT UR38, UR38, UR6, URZ, 0x3c, !UPT ;  /* 0x0000000626267292 */ /* 0x000fe2000f8e3c3f */
[C---:B------:R-:W-:Y:S01]  /*31d0*/  IMAD R7, R139.reuse, UR9, R4 ;  /* 0x000000098b077c24 */ /* 0x040fe2000f8e0204 */
[----:B------:R-:W-:Y:S01]  /*31e0*/  UIMAD UR39, UR4, -0x5, UR39 ;  /* 0xfffffffb042778a4 */ /* 0x000fe2000f8e0227 */
[----:B------:R-:W-:Y:S01]  /*31f0*/  IMAD.WIDE.U32 R4, R139, UR8, R12 ;  /* 0x000000088b047c25 */ /* 0x000fe2000f8e000c */
[----:B------:R-:W-:Y:S01]  /*3200*/  LOP3.LUT R155, R142, R3, R6, 0xfe, !PT ;  /* 0x000000038e9b7212 */ /* 0x000fe200078efe06 */
[----:B------:R-:W-:Y:S01]  /*3210*/  @UP1 ULOP3.LUT UR38, UR38, 0x1, UR4, 0x78, !UPT ;  /* 0x0000000126261892 */ /* 0x000fe2000f8e7804 */
[----:B------:R-:W-:Y:S01]  /*3220*/  IADD3 R3, -R9, UR7, R0 ;  /* 0x0000000709037c10 */ /* 0x000fe2000fffe100 */
[----:B------:R-:W-:-:S02]  /*3230*/  IMAD.IADD R7, R5, 0x1, R7 ;  /* 0x0000000105077824 */ /* 0x000fc400078e0207 */
[----:B------:R-:W-:Y:S02]  /*3240*/  IMAD.IADD R10, R10, 0x1, -R141 ;  /* 0x000000010a0a7824 */ /* 0x000fe400078e0a8d */
[----:B------:R-:W-:Y:S02]  /*3250*/  IMAD.MOV.U32 R0, RZ, RZ, -0x1 ;  /* 0xffffffffff007424 */ /* 0x000fe400078e00ff */
[----:B------:R-:W-:Y:S01]  /*3260*/  IMAD.MOV.U32 R6, RZ, RZ, R4 ;  /* 0x000000ffff067224 */ /* 0x000fe200078e0004 */
[----:B------:R-:W-:Y:S06]  /*3270*/  @P0 BRA `(.L_x_32) ;  /* 0x0000007000cc0947 */ /* 0x000fec0003800000 */
[----:B------:R-:W0:Y:S01]  /*3280*/  LDC.64 R4, c[0x0][0x5c8] ;  /* 0x00017200ff047b82 */ /* 0x000e220000000a00 */
[----:B-----5:R-:W-:Y:S01]  /*3290*/  FSETP.NEU.AND P0, PT, R137, RZ, PT ;  /* 0x000000ff8900720b */ /* 0x020fe20003f0d000 */
[----:B------:R-:W-:Y:S01]  /*32a0*/  BSSY B0, `(.L_x_32) ;  /* 0x0000730000007945 */ /* 0x000fe20003800000 */
[----:B------:R-:W-:-:S04]  /*32b0*/  ISETP.GT.AND P1, PT, R10, RZ, PT ;  /* 0x000000ff0a00720c */ /* 0x000fc80003f24270 */
[----:B------:R-:W-:Y:S01]  /*32c0*/  ISETP.GT.AND P2, PT, R3, RZ, P1 ;  /* 0x000000ff0300720c */ /* 0x000fe20000f44270 */
[-C--:B0-----:R-:W-:Y:S02]  /*32d0*/  IMAD R8, R143, R4.reuse, RZ ;  /* 0x000000048f087224 */ /* 0x081fe400078e02ff */
[----:B------:R-:W-:-:S04]  /*32e0*/  IMAD.WIDE.U32 R6, R155, R4, R6 ;  /* 0x000000049b067225 */ /* 0x000fc800078e0006 */
[----:B------:R-:W-:-:S04]  /*32f0*/  IMAD R9, R155, R5, R8 ;  /* 0x000000059b097224 */ /* 0x000fc800078e0208 */
[----:B------:R-:W-:Y:S01]  /*3300*/  IMAD.IADD R9, R7, 0x1, R9 ;  /* 0x0000000107097824 */ /* 0x000fe200078e0209 */
[----:B------:R-:W-:Y:S06]  /*3310*/  @!P0 BRA `(.L_x_33) ;  /* 0x0000004800f88947 */ /* 0x000fec0003800000 */
[----:B------:R-:W0:Y:S01]  /*3320*/  LDC.64 R20, c[0x0][0x5b8] ;  /* 0x00016e00ff147b82 */ /* 0x000e220000000a00 */
[----:B------:R-:W-:-:S07]  /*3330*/  ULDC.64 UR4, c[0x0][0x5c0] ;  /* 0x0001700000047ab9 */ /* 0x000fce0000000a00 */
[----:B------:R-:W1:Y:S08]  /*3340*/  LDC.64 R152, c[0x0][0x5b0] ;  /* 0x00016c00ff987b82 */ /* 0x000e700000000a00 */
[----:B------:R-:W2:Y:S01]  /*3350*/  LDC.64 R14, c[0x0][0x5a8] ;  /* 0x00016a00ff0e7b82 */ /* 0x000ea20000000a00 */
[-C--:B0-----:R-:W-:Y:S02]  /*3360*/  IMAD R8, R11, R20.reuse, RZ ;  /* 0x000000140b087224 */ /* 0x081fe400078e02ff */
[----:B------:R-:W-:-:S04]  /*3370*/  IMAD.WIDE.U32 R148, R139, R20, R12 ;  /* 0x000000148b947225 */ /* 0x000fc800078e000c */
[----:B------:R-:W-:Y:S02]  /*3380*/  IMAD R151, R139, R21, R8 ;  /* 0x000000158b977224 */ /* 0x000fe400078e0208 */
[-C--:B-1----:R-:W-:Y:S02]  /*3390*/  IMAD R142, R143, R152.reuse, RZ ;  /* 0x000000988f8e7224 */ /* 0x082fe400078e02ff */
[----:B------:R-:W-:Y:S02]  /*33a0*/  IMAD.IADD R145, R149, 0x1, R151 ;  /* 0x0000000195917824 */ /* 0x000fe400078e0297 */
[----:B------:R-:W-:Y:S02]  /*33b0*/  IMAD.MOV.U32 R144, RZ, RZ, R148 ;  /* 0x000000ffff907224 */ /* 0x000fe400078e0094 */
[C---:B------:R-:W-:Y:S02]  /*33c0*/  IMAD R21, R155.reuse, R153, R142 ;  /* 0x000000999b157224 */ /* 0x040fe400078e028e */
[----:B------:R-:W-:-:S04]  /*33d0*/  IMAD.WIDE.U32 R142, R155, R152, R144 ;  /* 0x000000989b8e7225 */ /* 0x000fc800078e0090 */
[----:B------:R-:W-:Y:S01]  /*33e0*/  IMAD.IADD R7, R143, 0x1, R21 ;  /* 0x000000018f077824 */ /* 0x000fe200078e0215 */
[----:B--2---:R-:W-:-:S04]  /*33f0*/  LEA R146, P0, R142, R14, 0x1 ;  /* 0x0000000e8e927211 */ /* 0x004fc800078008ff */
[----:B------:R-:W-:-:S05]  /*3400*/  LEA.HI.X R147, R142, R15, R7, 0x1, P0 ;  /* 0x0000000f8e937211 */ /* 0x000fca00000f0c07 */
[----:B------:R-:W2:Y:S01]  /*3410*/  @P2 LDG.E.LTC128B.U16 R11, desc[UR36][R146.64] ;  /* 0x00000024920b2981 */ /* 0x000ea2000c1e1520 */
[----:B------:R-:W-:Y:S01]  /*3420*/  IMAD.WIDE.U32 R142, R155, R152, R12 ;  /* 0x000000989b8e7225 */ /* 0x000fe200078e000c */
[----:B------:R-:W-:Y:S03]  /*3430*/  BSSY B1, `(.L_x_34) ;  /* 0x0000013000017945 */ /* 0x000fe60003800000 */
[----:B------:R-:W-:Y:S02]  /*3440*/  IMAD.IADD R143, R21, 0x1, R143 ;  /* 0x00000001158f7824 */ /* 0x000fe400078e028f */
[----:B------:R-:W-:-:S04]  /*3450*/  IMAD.WIDE.U32 R142, R139, R20, R142 ;  /* 0x000000148b8e7225 */ /* 0x000fc800078e008e */
[----:B--2---:R-:W-:-:S04]  /*3460*/  IMAD.U32 R8, R11, 0x10000, RZ ;  /* 0x000100000b087824 */ /* 0x004fc800078e00ff */
[----:B------:R-:W-:Y:S01]  /*3470*/  FMUL R7, R8, R137 ;  /* 0x0000008908077220 */ /* 0x000fe20000400000 */
[----:B------:R-:W-:-:S03]  /*3480*/  LEA R8, P0, R6, UR4, 0x1 ;  /* 0x0000000406087c11 */ /* 0x000fc6000f8008ff */
[----:B------:R-:W-:Y:S01]  /*3490*/  FFMA R7, R120, R136, R7 ;  /* 0x0000008878077223 */ /* 0x000fe20000000007 */
[----:B------:R-:W-:Y:S02]  /*34a0*/  LEA.HI.X R9, R6, UR5, R9, 0x1, P0 ;  /* 0x0000000506097c11 */ /* 0x000fe400080f0c09 */
[----:B------:R-:W-:Y:S02]  /*34b0*/  ISETP.GT.AND P0, PT, R10, 0x1, PT ;  /* 0x000000010a00780c */ /* 0x000fe40003f04270 */
[----:B------:R-:W-:Y:S01]  /*34c0*/  F2FP.BF16.F32.PACK_AB R120, RZ, R7 ;  /* 0x00000007ff78723e */ /* 0x000fe200000010ff */
[----:B------:R-:W-:Y:S01]  /*34d0*/  IMAD.IADD R7, R151, 0x1, R143 ;  /* 0x0000000197077824 */ /* 0x000fe200078e028f */
[----:B------:R-:W-:Y:S02]  /*34e0*/  ISETP.GT.AND P3, PT, R3, RZ, P0 ;  /* 0x000000ff0300720c */ /* 0x000fe40000764270 */
[----:B------:R-:W-:Y:S01]  /*34f0*/  LEA R6, P4, R142, R14, 0x1 ;  /* 0x0000000e8e067211 */ /* 0x000fe200078808ff */
[----:B------:R0:W-:Y:S01]  /*3500*/  @P2 STG.E.U16 desc[UR36][R8.64], R120 ;  /* 0x0000007808002986 */ /* 0x0001e2000c101524 */
[----:B------:R-:W-:-:S02]  /*3510*/  SHF.L.U64.HI R143, R152, 0x3, R153 ;  /* 0x00000003988f7819 */ /* 0x000fc40000010299 */
[----:B------:R-:W-:Y:S01]  /*3520*/  LEA.HI.X R7, R142, R15, R7, 0x1, P4 ;  /* 0x0000000f8e077211 */ /* 0x000fe200020f0c07 */
[----:B------:R-:W-:-:S06]  /*3530*/  IMAD.SHL.U32 R142, R152, 0x8, RZ ;  /* 0x00000008988e7824 */ /* 0x000fcc00078e00ff */
[----:B------:R-:W-:Y:S05]  /*3540*/  @!P3 BRA `(.L_x_35) ;  /* 0x000000000004b947 */ /* 0x000fea0003800000 */
[----:B------:R1:W5:Y:S02]  /*3550*/  LDG.E.LTC128B.U16 R11, desc[UR36][R6.64+0x2] ;  /* 0x00000224060b7981 */ /* 0x000364000c1e1520 */
.L_x_35:
[----:B------:R-:W-:Y:S05]  /*3560*/  BSYNC B1 ;  /* 0x0000000000017941 */ /* 0x000fea0003800000 */
.L_x_34:
[----:B------:R-:W-:Y:S01]  /*3570*/  IMAD.WIDE.U32 R142, R155, R152, R142 ;  /* 0x000000989b8e7225 */ /* 0x000fe200078e008e */
[----:B------:R-:W-:Y:S02]  /*3580*/  ISETP.GT.AND P1, PT, R3, 0x8, P1 ;  /* 0x000000080300780c */ /* 0x000fe40000f24270 */
[C---:B-----5:R-:W-:Y:S01]  /*3590*/  PRMT R141, R11.reuse, 0x7610, R141 ;  /* 0x000076100b8d7816 */ /* 0x060fe2000000008d */
[----:B0-----:R-:W-:Y:S01]  /*35a0*/  IMAD.U32 R120, R11, 0x10000, RZ ;  /* 0x000100000b787824 */ /* 0x001fe200078e00ff */
[----:B------:R-:W-:Y:S01]  /*35b0*/  IADD3 R148, P2, R148, R142, RZ ;  /* 0x0000008e94947210 */ /* 0x000fe20007f5e0ff */
[----:B------:R-:W-:Y:S02]  /*35c0*/  IMAD.IADD R143, R21, 0x1, R143 ;  /* 0x00000001158f7824 */ /* 0x000fe400078e028f */
[----:B------:R-:W-:Y:S02]  /*35d0*/  FMUL R120, R120, R137 ;  /* 0x0000008978787220 */ /* 0x000fe40000400000 */
[----:B------:R-:W-:-:S02]  /*35e0*/  IMAD.X R144, R143, 0x1, R145, P2 ;  /* 0x000000018f907824 */ /* 0x000fc400010e0691 */
[----:B------:R-:W-:Y:S01]  /*35f0*/  FFMA R121, R121, R136, R120 ;  /* 0x0000008879797223 */ /* 0x000fe20000000078 */
[----:B------:R-:W-:-:S04]  /*3600*/  LEA R120, P2, R148, R14, 0x1 ;  /* 0x0000000e94787211 */ /* 0x000fc800078408ff */
[----:B------:R-:W-:Y:S02]  /*3610*/  F2FP.BF16.F32.PACK_AB R21, RZ, R121 ;  /* 0x00000079ff15723e */ /* 0x000fe400000010ff */
[----:B------:R-:W-:-:S03]  /*3620*/  LEA.HI.X R121, R148, R15, R144, 0x1, P2 ;  /* 0x0000000f94797211 */ /* 0x000fc600010f0c90 */
[----:B------:R0:W-:Y:S04]  /*3630*/  @P3 STG.E.U16 desc[UR36][R8.64+0x2], R21 ;  /* 0x0000021508003986 */ /* 0x0001e8000c101524 */
[----:B------:R-:W2:Y:S01]  /*3640*/  @P1 LDG.E.LTC128B.U16 R141, desc[UR36][R120.64] ;  /* 0x00000024788d1981 */ /* 0x000ea2000c1e1520 */
[----:B------:R-:W-:Y:S01]  /*3650*/  IADD3 R12, P2, R12, R142, RZ ;  /* 0x0000008e0c0c7210 */ /* 0x000fe20007f5e0ff */
[----:B------:R-:W-:Y:S01]  /*3660*/  BSSY B1, `(.L_x_36) ;  /* 0x0000011000017945 */ /* 0x000fe20003800000 */
[----:B------:R-:W-:-:S03]  /*3670*/  ISETP.GT.AND P0, PT, R3, 0x8, P0 ;  /* 0x000000080300780c */ /* 0x000fc60000704270 */
[----:B------:R-:W-:Y:S02]  /*3680*/  IMAD.X R13, R13, 0x1, R143, P2 ;  /* 0x000000010d0d7824 */ /* 0x000fe400010e068f */
[----:B0-----:R-:W-:Y:S01]  /*3690*/  IMAD.WIDE.U32 R20, R139, R20, R12 ;  /* 0x000000148b147225 */ /* 0x001fe200078e000c */
[C---:B------:R-:W-:Y:S02]  /*36a0*/  SHF.L.U64.HI R13, R4.reuse, 0x4, R5 ;  /* 0x00000004040d7819 */ /* 0x040fe40000010205 */
[----:B------:R-:W-:Y:S01]  /*36b0*/  LEA R12, P2, R4, R8, 0x4 ;  /* 0x00000008040c7211 */ /* 0x000fe200078420ff */
[----:B------:R-:W-:Y:S01]  /*36c0*/  IMAD.IADD R5, R151, 0x1, R21 ;  /* 0x0000000197057824 */ /* 0x000fe200078e0215 */
[----:B------:R-:W-:-:S03]  /*36d0*/  LEA R4, P3, R20, R14, 0x1 ;  /* 0x0000000e14047211 */ /* 0x000fc600078608ff */
[----:B------:R-:W-:Y:S01]  /*36e0*/  IMAD.X R13, R13, 0x1, R9, P2 ;  /* 0x000000010d0d7824 */ /* 0x000fe200010e0609 */
[----:B------:R-:W-:Y:S01]  /*36f0*/  LEA.HI.X R5, R20, R15, R5, 0x1, P3 ;  /* 0x0000000f14057211 */ /* 0x000fe200018f0c05 */
[----:B--2---:R-:W-:-:S04]  /*3700*/  IMAD.U32 R138, R141, 0x10000, RZ ;  /* 0x000100008d8a7824 */ /* 0x004fc800078e00ff */
[----:B------:R-:W-:-:S04]  /*3710*/  FMUL R11, R138, R137 ;  /* 0x000000898a0b7220 */ /* 0x000fc80000400000 */
[----:B------:R-:W-:-:S05]  /*3720*/  FFMA R11, R122, R136, R11 ;  /* 0x000000887a0b7223 */ /* 0x000fca000000000b */
[----:B------:R-:W-:-:S05]  /*3730*/  F2FP.BF16.F32.PACK_AB R11, RZ, R11 ;  /* 0x0000000bff0b723e */ /* 0x000fca00000010ff */
[----:B------:R0:W-:Y:S01]  /*3740*/  @P1 STG.E.U16 desc[UR36][R12.64], R11 ;  /* 0x0000000b0c001986 */ /* 0x0001e2000c101524 */
[----:B------:R-:W-:Y:S05]  /*3750*/  @!P0 BRA `(.L_x_37) ;  /* 0x0000000000048947 */ /* 0x000fea0003800000 */
[----:B------:R2:W5:Y:S02]  /*3760*/  LDG.E.LTC128B.U16 R141, desc[UR36][R4.64+0x2] ;  /* 0x00000224048d7981 */ /* 0x000564000c1e1520 */
.L_x_37:
[----:B------:R-:W-:Y:S05]  /*3770*/  BSYNC B1 ;  /* 0x0000000000017941 */ /* 0x000fea0003800000 */
.L_x_36:
[----:B-----5:R-:W-:Y:S01]  /*3780*/  IMAD.U32 R14, R141, 0x10000, RZ ;  /* 0x000100008d0e7824 */ /* 0x020fe200078e00ff */
[----:B------:R-:W-:Y:S01]  /*3790*/  ISETP.GT.AND P1, PT, R10, 0x8, PT ;  /* 0x000000080a00780c */ /* 0x000fe20003f24270 */
[----:B------:R-:W-:Y:S02]  /*37a0*/  BSSY B1, `(.L_x_38) ;  /* 0x0000008000017945 */ /* 0x000fe40003800000 */
[----:B------:R-:W-:Y:S01]  /*37b0*/  FMUL R14, R14, R137 ;  /* 0x000000890e0e7220 */ /* 0x000fe20000400000 */
[----:B------:R-:W-:-:S03]  /*37c0*/  ISETP.GT.AND P2, PT, R3, RZ, P1 ;  /* 0x000000ff0300720c */ /* 0x000fc60000f44270 */
[----:B------:R-:W-:-:S05]  /*37d0*/  FFMA R14, R123, R136, R14 ;  /* 0x000000887b0e7223 */ /* 0x000fca000000000e */
[----:B------:R-:W-:-:S05]  /*37e0*/  F2FP.BF16.F32.PACK_AB R14, RZ, R14 ;  /* 0x0000000eff0e723e */ /* 0x000fca00000010ff */
[----:B------:R3:W-:Y:S01]  /*37f0*/  @P0 STG.E.U16 desc[UR36][R12.64+0x2], R14 ;  /* 0x0000020e0c000986 */ /* 0x0007e2000c101524 */
[----:B------:R-:W-:Y:S05]  /*3800*/  @!P2 BRA `(.L_x_39) ;  /* 0x000000000004a947 */ /* 0x000fea0003800000 */
[----:B------:R4:W5:Y:S02]  /*3810*/  LDG.E.LTC128B.U16 R141, desc[UR36][R6.64+0x10] ;  /* 0x00001024068d7981 */ /* 0x000964000c1e1520 */
.L_x_39:
[----:B------:R-:W-:Y:S05]  /*3820*/  BSYNC B1 ;  /* 0x0000000000017941 */ /* 0x000fea0003800000 */
.L_x_38:
[----:B---3-5:R-:W-:Y:S01]  /*3830*/  IMAD.U32 R14, R141, 0x10000, RZ ;  /* 0x000100008d0e7824 */ /* 0x028fe200078e00ff */
[----:B------:R-:W-:Y:S01]  /*3840*/  ISETP.GT.AND P0, PT, R10, 0x9, PT ;  /* 0x000000090a00780c */ /* 0x000fe20003f04270 */
[----:B------:R-:W-:Y:S02]  /*3850*/  BSSY B1, `(.L_x_40) ;  /* 0x0000008000017945 */ /* 0x000fe40003800000 */
[----:B0-----:R-:W-:Y:S01]  /*3860*/  FMUL R11, R14, R137 ;  /* 0x000000890e0b7220 */ /* 0x001fe20000400000 */
[----:B------:R-:W-:-:S03]  /*3870*/  ISETP.GT.AND P3, PT, R3, RZ, P0 ;  /* 0x000000ff0300720c */ /* 0x000fc60000764270 */
[----:B------:R-:W-:-:S05]  /*3880*/  FFMA R11, R124, R136, R11 ;  /* 0x000000887c0b7223 */ /* 0x000fca000000000b */
[----:B------:R-:W-:-:S05]  /*3890*/  F2FP.BF16.F32.PACK_AB R11, RZ, R11 ;  /* 0x0000000bff0b723e */ /* 0x000fca00000010ff */
[----:B------:R0:W-:Y:S01]  /*38a0*/  @P2 STG.E.U16 desc[UR36][R8.64+0x10], R11 ;  /* 0x0000100b08002986 */ /* 0x0001e2000c101524 */
[----:B------:R-:W-:Y:S05]  /*38b0*/  @!P3 BRA `(.L_x_41) ;  /* 0x000000000004b947 */ /* 0x000fea0003800000 */
[----:B------:R3:W5:Y:S02]  /*38c0*/  LDG.E.LTC128B.U16 R141, desc[UR36][R6.64+0x12] ;  /* 0x00001224068d7981 */ /* 0x000764000c1e1520 */
.L_x_41:
[----:B------:R-:W-:Y:S05]  /*38d0*/  BSYNC B1 ;  /* 0x0000000000017941 */ /* 0x000fea0003800000 */
.L_x_40:
[----:B-----5:R-:W-:Y:S01]  /*38e0*/  IMAD.U32 R14, R141, 0x10000, RZ ;  /* 0x000100008d0e7824 */ /* 0x020fe200078e00ff */
[----:B------:R-:W-:Y:S01]  /*38f0*/  ISETP.GT.AND P1, PT, R3, 0x8, P1 ;  /* 0x000000080300780c */ /* 0x000fe20000f24270 */
[----:B------:R-:W-:Y:S02]  /*3900*/  BSSY B1, `(.L_x_42) ;  /* 0x0000007000017945 */ /* 0x000fe40003800000 */
[----:B------:R-:W-:-:S04]  /*3910*/  FMUL R14, R14, R137 ;  /* 0x000000890e0e7220 */ /* 0x000fc80000400000 */
[----:B------:R-:W-:-:S05]  /*3920*/  FFMA R14, R125, R136, R14 ;  /* 0x000000887d0e7223 */ /* 0x000fca000000000e */
[----:B------:R-:W-:-:S05]  /*3930*/  F2FP.BF16.F32.PACK_AB R14, RZ, R14 ;  /* 0x0000000eff0e723e */ /* 0x000fca00000010ff */
[----:B------:R0:W-:Y:S01]  /*3940*/  @P3 STG.E.U16 desc[UR36][R8.64+0x12], R14 ;  /* 0x0000120e08003986 */ /* 0x0001e2000c101524 */
[----:B------:R-:W-:Y:S05]  /*3950*/  @!P1 BRA `(.L_x_43) ;  /* 0x0000000000049947 */ /* 0x000fea0003800000 */
[----:B------:R0:W5:Y:S02]  /*3960*/  LDG.E.LTC128B.U16 R141, desc[UR36][R4.64+0x10] ;  /* 0x00001024048d7981 */ /* 0x000164000c1e1520 */
.L_x_43:
[----:B------:R-:W-:Y:S05]  /*3970*/  BSYNC B1 ;  /* 0x0000000000017941 */ /* 0x000fea0003800000 */
.L_x_42:
[----:B0----5:R-:W-:Y:S01]  /*3980*/  IMAD.U32 R14, R141, 0x10000, RZ ;  /* 0x000100008d0e7824 */ /* 0x021fe200078e00ff */
        /* <DEDUP_REMOVED lines=8> */
.L_x_45:
[----:B------:R-:W-:Y:S05]  /*3a10*/  BSYNC B1 ;  /* 0x0000000000017941 */ /* 0x000fea0003800000 */
.L_x_44:
        /* <DEDUP_REMOVED lines=10> */
.L_x_47:
[----:B------:R-:W-:Y:S05]  /*3ac0*/  BSYNC B1 ;  /* 0x0000000000017941 */ /* 0x000fea0003800000 */
.L_x_46:
[----:B0----5:R-:W-:Y:S01]  /*3ad0*/  IMAD.U32 R14, R141, 0x10000, RZ ;  /* 0x000100008d0e7824 */ /* 0x021fe200078e00ff */
        /* <DEDUP_REMOVED lines=9> */
.L_x_49:
[----:B------:R-:W-:Y:S05]  /*3b70*/  BSYNC B1 ;  /* 0x0000000000017941 */ /* 0x000fea0003800000 */
.L_x_48:
        /* <DEDUP_REMOVED lines=9> */
.L_x_51:
[----:B------:R-:W-:Y:S05]  /*3c10*/  BSYNC B1 ;  /* 0x0000000000017941 */ /* 0x000fea0003800000 */
.L_x_50:
        /* <DEDUP_REMOVED lines=9> */
.L_x_53:
[----:B------:R-:W-:Y:S05]  /*3cb0*/  BSYNC B1 ;  /* 0x0000000000017941 */ /* 0x000fea0003800000 */
.L_x_52:
        /* <DEDUP_REMOVED lines=10> */
.L_x_55:
[----:B------:R-:W-:Y:S05]  /*3d60*/  BSYNC B1 ;  /* 0x0000000000017941 */ /* 0x000fea0003800000 */
.L_x_54:
        /* <DEDUP_REMOVED lines=10> */
.L_x_57:
[----:B------:R-:W-:Y:S05]  /*3e10*/  BSYNC B1 ;  /* 0x0000000000017941 */ /* 0x000fea0003800000 */
.L_x_56:
        /* <DEDUP_REMOVED lines=9> */
.L_x_59:
[----:B------:R-:W-:Y:S05]  /*3eb0*/  BSYNC B1 ;  /* 0x0000000000017941 */ /* 0x000fea0003800000 */
.L_x_58:
        /* <DEDUP_REMOVED lines=9> */
.L_x_61:
[----:B------:R-:W-:Y:S05]  /*3f50*/  BSYNC B1 ;  /* 0x0000000000017941 */ /* 0x000fea0003800000 */
.L_x_60:
        /* <DEDUP_REMOVED lines=10> */
.L_x_63:
[----:B------:R-:W-:Y:S05]  /*4000*/  BSYNC B1 ;  /* 0x0000000000017941 */ /* 0x000fea0003800000 */
.L_x_62:
        /* <DEDUP_REMOVED lines=10> */
.L_x_65:
[----:B------:R-:W-:Y:S05]  /*40b0*/  BSYNC B1 ;  /* 0x0000000000017941 */ /* 0x000fea0003800000 */
.L_x_64:
        /* <DEDUP_REMOVED lines=9> */
.L_x_67:
[----:B------:R-:W-:Y:S05]  /*4150*/  BSYNC B1 ;  /* 0x0000000000017941 */ /* 0x000fea0003800000 */
.L_x_66:
        /* <DEDUP_REMOVED lines=9> */
.L_x_69:
[----:B------:R-:W-:Y:S05]  /*41f0*/  BSYNC B1 ;  /* 0x0000000000017941 */ /* 0x000fea0003800000 */
.L_x_68:
        /* <DEDUP_REMOVED lines=10> */
.L_x_71:
[----:B------:R-:W-:Y:S05]  /*42a0*/  BSYNC B1 ;  /* 0x0000000000017941 */ /* 0x000fea0003800000 */
.L_x_70:
        /* <DEDUP_REMOVED lines=10> */
.L_x_73:
[----:B------:R-:W-:Y:S05]  /*4350*/  BSYNC B1 ;  /* 0x0000000000017941 */ /* 0x000fea0003800000 */
.L_x_72:
        /* <DEDUP_REMOVED lines=9> */
.L_x_75:
[----:B------:R-:W-:Y:S05]  /*43f0*/  BSYNC B1 ;  /* 0x0000000000017941 */ /* 0x000fea0003800000 */
.L_x_74:
        /* <DEDUP_REMOVED lines=9> */
.L_x_77:
[----:B------:R-:W-:Y:S05]  /*4490*/  BSYNC B1 ;  /* 0x0000000000017941 */ /* 0x000fea0003800000 */
.L_x_76:
        /* <DEDUP_REMOVED lines=10> */
.L_x_79:
[----:B------:R-:W-:Y:S05]  /*4540*/  BSYNC B1 ;  /* 0x0000000000017941 */ /* 0x000fea0003800000 */
.L_x_78:
        /* <DEDUP_REMOVED lines=10> */
.L_x_81:
[----:B------:R-:W-:Y:S05]  /*45f0*/  BSYNC B1 ;  /* 0x0000000000017941 */ /* 0x000fea0003800000 */
.L_x_80:
        /* <DEDUP_REMOVED lines=9> */
.L_x_83:
[----:B------:R-:W-:Y:S05]  /*4690*/  BSYNC B1 ;  /* 0x0000000000017941 */ /* 0x000fea0003800000 */
.L_x_82:
        /* <DEDUP_REMOVED lines=9> */
.L_x_85:
[----:B------:R-:W-:Y:S05]  /*4730*/  BSYNC B1 ;  /* 0x0000000000017941 */ /* 0x000fea0003800000 */
.L_x_84:
        /* <DEDUP_REMOVED lines=10> */
.L_x_87:
[----:B------:R-:W-:Y:S05]  /*47e0*/  BSYNC B1 ;  /* 0x0000000000017941 */ /* 0x000fea0003800000 */
.L_x_86:
        /* <DEDUP_REMOVED lines=10> */
.L_x_89:
[----:B------:R-:W-:Y:S05]  /*4890*/  BSYNC B1 ;  /* 0x0000000000017941 */ /* 0x000fea0003800000 */
.L_x_88:
        /* <DEDUP_REMOVED lines=9> */
.L_x_91:
[----:B------:R-:W-:Y:S05]  /*4930*/  BSYNC B1 ;  /* 0x0000000000017941 */ /* 0x000fea0003800000 */
.L_x_90:
        /* <DEDUP_REMOVED lines=9> */
.L_x_93:
[----:B------:R-:W-:Y:S05]  /*49d0*/  BSYNC B1 ;  /* 0x0000000000017941 */ /* 0x000fea0003800000 */
.L_x_92:
        /* <DEDUP_REMOVED lines=10> */
.L_x_95:
[----:B------:R-:W-:Y:S05]  /*4a80*/  BSYNC B1 ;  /* 0x0000000000017941 */ /* 0x000fea0003800000 */
.L_x_94:
        /* <DEDUP_REMOVED lines=10> */
.L_x_97:
[----:B------:R-:W-:Y:S05]  /*4b30*/  BSYNC B1 ;  /* 0x0000000000017941 */ /* 0x000fea0003800000 */
.L_x_96:
        /* <DEDUP_REMOVED lines=9> */
.L_x_99:
[----:B------:R-:W-:Y:S05]  /*4bd0*/  BSYNC B1 ;  /* 0x0000000000017941 */ /* 0x000fea0003800000 */
.L_x_98:
        /* <DEDUP_REMOVED lines=9> */
.L_x_101:
[----:B------:R-:W-:Y:S05]  /*4c70*/  BSYNC B1 ;  /* 0x0000000000017941 */ /* 0x000fea0003800000 */
.L_x_100:
        /* <DEDUP_REMOVED lines=10> */
.L_x_103:
[----:B------:R-:W-:Y:S05]  /*4d20*/  BSYNC B1 ;  /* 0x0000000000017941 */ /* 0x000fea0003800000 */
.L_x_102:
        /* <DEDUP_REMOVED lines=10> */
.L_x_105:
[----:B------:R-:W-:Y:S05]  /*4dd0*/  BSYNC B1 ;  /* 0x0000000000017941 */ /* 0x000fea0003800000 */
.L_x_104:
        /* <DEDUP_REMOVED lines=9> */
.L_x_107:
[----:B------:R-:W-:Y:S05]  /*4e70*/  BSYNC B1 ;  /* 0x0000000000017941 */ /* 0x000fea0003800000 */
.L_x_106:
        /* <DEDUP_REMOVED lines=9> */
.L_x_109:
[----:B------:R-:W-:Y:S05]  /*4f10*/  BSYNC B1 ;  /* 0x0000000000017941 */ /* 0x000fea0003800000 */
.L_x_108:
        /* <DEDUP_REMOVED lines=10> */
.L_x_111:
[----:B------:R-:W-:Y:S05]  /*4fc0*/  BSYNC B1 ;  /* 0x0000000000017941 */ /* 0x000fea0003800000 */
.L_x_110:
        /* <DEDUP_REMOVED lines=10> */
.L_x_113:
[----:B------:R-:W-:Y:S05]  /*5070*/  BSYNC B1 ;  /* 0x0000000000017941 */ /* 0x000fea0003800000 */
.L_x_112:
        /* <DEDUP_REMOVED lines=9> */
.L_x_115:
[----:B------:R-:W-:Y:S05]  /*5110*/  BSYNC B1 ;  /* 0x0000000000017941 */ /* 0x000fea0003800000 */
.L_x_114:
        /* <DEDUP_REMOVED lines=9> */
.L_x_117:
[----:B------:R-:W-:Y:S05]  /*51b0*/  BSYNC B1 ;  /* 0x0000000000017941 */ /* 0x000fea0003800000 */
.L_x_116:
        /* <DEDUP_REMOVED lines=10> */
.L_x_119:
[----:B------:R-:W-:Y:S05]  /*5260*/  BSYNC B1 ;  /* 0x0000000000017941 */ /* 0x000fea0003800000 */
.L_x_118:
        /* <DEDUP_REMOVED lines=10> */
.L_x_121:
[----:B------:R-:W-:Y:S05]  /*5310*/  BSYNC B1 ;  /* 0x0000000000017941 */ /* 0x000fea0003800000 */
.L_x_120:
        /* <DEDUP_REMOVED lines=9> */
.L_x_123:
[----:B------:R-:W-:Y:S05]  /*53b0*/  BSYNC B1 ;  /* 0x0000000000017941 */ /* 0x000fea0003800000 */
.L_x_122:
        /* <DEDUP_REMOVED lines=9> */
.L_x_125:
[----:B------:R-:W-:Y:S05]  /*5450*/  BSYNC B1 ;  /* 0x0000000000017941 */ /* 0x000fea0003800000 */
.L_x_124:
        /* <DEDUP_REMOVED lines=10> */
.L_x_127:
[----:B------:R-:W-:Y:S05]  /*5500*/  BSYNC B1 ;  /* 0x0000000000017941 */ /* 0x000fea0003800000 */
.L_x_126:
        /* <DEDUP_REMOVED lines=10> */
.L_x_129:
[----:B------:R-:W-:Y:S05]  /*55b0*/  BSYNC B1 ;  /* 0x0000000000017941 */ /* 0x000fea0003800000 */
.L_x_128:
        /* <DEDUP_REMOVED lines=9> */
.L_x_131:
[----:B------:R-:W-:Y:S05]  /*5650*/  BSYNC B1 ;  /* 0x0000000000017941 */ /* 0x000fea0003800000 */
.L_x_130:
        /* <DEDUP_REMOVED lines=9> */
.L_x_133:
[----:B------:R-:W-:Y:S05]  /*56f0*/  BSYNC B1 ;  /* 0x0000000000017941 */ /* 0x000fea0003800000 */
.L_x_132:
        /* <DEDUP_REMOVED lines=10> */
.L_x_135:
[----:B------:R-:W-:Y:S05]  /*57a0*/  BSYNC B1 ;  /* 0x0000000000017941 */ /* 0x000fea0003800000 */
.L_x_134:
        /* <DEDUP_REMOVED lines=10> */
.L_x_137:
[----:B------:R-:W-:Y:S05]  /*5850*/  BSYNC B1 ;  /* 0x0000000000017941 */ /* 0x000fea0003800000 */
.L_x_136:
        /* <DEDUP_REMOVED lines=9> */
.L_x_139:
[----:B------:R-:W-:Y:S05]  /*58f0*/  BSYNC B1 ;  /* 0x0000000000017941 */ /* 0x000fea0003800000 */
.L_x_138:
        /* <DEDUP_REMOVED lines=9> */
.L_x_141:
[----:B------:R-:W-:Y:S05]  /*5990*/  BSYNC B1 ;  /* 0x0000000000017941 */ /* 0x000fea0003800000 */
.L_x_140:
        /* <DEDUP_REMOVED lines=10> */
.L_x_143:
[----:B------:R-:W-:Y:S05]  /*5a40*/  BSYNC B1 ;  /* 0x0000000000017941 */ /* 0x000fea0003800000 */
.L_x_142:
        /* <DEDUP_REMOVED lines=10> */
.L_x_145:
[----:B------:R-:W-:Y:S05]  /*5af0*/  BSYNC B1 ;  /* 0x0000000000017941 */ /* 0x000fea0003800000 */
.L_x_144:
        /* <DEDUP_REMOVED lines=9> */
.L_x_147:
[----:B------:R-:W-:Y:S05]  /*5b90*/  BSYNC B1 ;  /* 0x0000000000017941 */ /* 0x000fea0003800000 */
.L_x_146:
        /* <DEDUP_REMOVED lines=9> */
.L_x_149:
[----:B------:R-:W-:Y:S05]  /*5c30*/  BSYNC B1 ;  /* 0x0000000000017941 */ /* 0x000fea0003800000 */
.L_x_148:
        /* <DEDUP_REMOVED lines=10> */
.L_x_151:
[----:B------:R-:W-:Y:S05]  /*5ce0*/  BSYNC B1 ;  /* 0x0000000000017941 */ /* 0x000fea0003800000 */
.L_x_150:
        /* <DEDUP_REMOVED lines=10> */
.L_x_153:
[----:B------:R-:W-:Y:S05]  /*5d90*/  BSYNC B1 ;  /* 0x0000000000017941 */ /* 0x000fea0003800000 */
.L_x_152:
        /* <DEDUP_REMOVED lines=9> */
.L_x_155:
[----:B------:R-:W-:Y:S05]  /*5e30*/  BSYNC B1 ;  /* 0x0000000000017941 */ /* 0x000fea0003800000 */
.L_x_154:
        /* <DEDUP_REMOVED lines=9> */
.L_x_157:
[----:B------:R-:W-:Y:S05]  /*5ed0*/  BSYNC B1 ;  /* 0x0000000000017941 */ /* 0x000fea0003800000 */
.L_x_156:
        /* <DEDUP_REMOVED lines=10> */
.L_x_159:
[----:B------:R-:W-:Y:S05]  /*5f80*/  BSYNC B1 ;  /* 0x0000000000017941 */ /* 0x000fea0003800000 */
.L_x_158:
        /* <DEDUP_REMOVED lines=10> */
.L_x_161:
[----:B------:R-:W-:Y:S05]  /*6030*/  BSYNC B1 ;  /* 0x0000000000017941 */ /* 0x000fea0003800000 */
.L_x_160:
        /* <DEDUP_REMOVED lines=9> */
.L_x_163:
[----:B------:R-:W-:Y:S05]  /*60d0*/  BSYNC B1 ;  /* 0x0000000000017941 */ /* 0x000fea0003800000 */
.L_x_162:
        /* <DEDUP_REMOVED lines=9> */
.L_x_165:
[----:B------:R-:W-:Y:S05]  /*6170*/  BSYNC B1 ;  /* 0x0000000000017941 */ /* 0x000fea0003800000 */
.L_x_164:
        /* <DEDUP_REMOVED lines=10> */
.L_x_167:
[----:B------:R-:W-:Y:S05]  /*6220*/  BSYNC B1 ;  /* 0x0000000000017941 */ /* 0x000fea0003800000 */
.L_x_166:
        /* <DEDUP_REMOVED lines=10> */
.L_x_169:
[----:B------:R-:W-:Y:S05]  /*62d0*/  BSYNC B1 ;  /* 0x0000000000017941 */ /* 0x000fea0003800000 */
.L_x_168:
        /* <DEDUP_REMOVED lines=9> */
.L_x_171:
[----:B------:R-:W-:Y:S05]  /*6370*/  BSYNC B1 ;  /* 0x0000000000017941 */ /* 0x000fea0003800000 */
.L_x_170:
        /* <DEDUP_REMOVED lines=9> */
.L_x_173:
[----:B------:R-:W-:Y:S05]  /*6410*/  BSYNC B1 ;  /* 0x0000000000017941 */ /* 0x000fea0003800000 */
.L_x_172:
        /* <DEDUP_REMOVED lines=10> */
.L_x_175:
[----:B------:R-:W-:Y:S05]  /*64c0*/  BSYNC B1 ;  /* 0x0000000000017941 */ /* 0x000fea0003800000 */
.L_x_174:
        /* <DEDUP_REMOVED lines=10> */
.L_x_177:
[----:B------:R-:W-:Y:S05]  /*6570*/  BSYNC B1 ;  /* 0x0000000000017941 */ /* 0x000fea0003800000 */
.L_x_176:
        /* <DEDUP_REMOVED lines=9> */
.L_x_179:
[----:B------:R-:W-:Y:S05]  /*6610*/  BSYNC B1 ;  /* 0x0000000000017941 */ /* 0x000fea0003800000 */
.L_x_178:
        /* <DEDUP_REMOVED lines=9> */
.L_x_181:
[----:B------:R-:W-:Y:S05]  /*66b0*/  BSYNC B1 ;  /* 0x0000000000017941 */ /* 0x000fea0003800000 */
.L_x_180:
        /* <DEDUP_REMOVED lines=10> */
.L_x_183:
[----:B------:R-:W-:Y:S05]  /*6760*/  BSYNC B1 ;  /* 0x0000000000017941 */ /* 0x000fea0003800000 */
.L_x_182:
        /* <DEDUP_REMOVED lines=10> */
.L_x_185:
[----:B------:R-:W-:Y:S05]  /*6810*/  BSYNC B1 ;  /* 0x0000000000017941 */ /* 0x000fea0003800000 */
.L_x_184:
        /* <DEDUP_REMOVED lines=9> */
.L_x_187:
[----:B------:R-:W-:Y:S05]  /*68b0*/  BSYNC B1 ;  /* 0x0000000000017941 */ /* 0x000fea0003800000 */
.L_x_186:
        /* <DEDUP_REMOVED lines=9> */
.L_x_189:
[----:B------:R-:W-:Y:S05]  /*6950*/  BSYNC B1 ;  /* 0x0000000000017941 */ /* 0x000fea0003800000 */
.L_x_188:
        /* <DEDUP_REMOVED lines=10> */
.L_x_191:
[----:B------:R-:W-:Y:S05]  /*6a00*/  BSYNC B1 ;  /* 0x0000000000017941 */ /* 0x000fea0003800000 */
.L_x_190:
        /* <DEDUP_REMOVED lines=10> */
.L_x_193:
[----:B------:R-:W-:Y:S05]  /*6ab0*/  BSYNC B1 ;  /* 0x0000000000017941 */ /* 0x000fea0003800000 */
.L_x_192:
        /* <DEDUP_REMOVED lines=9> */
.L_x_195:
[----:B------:R-:W-:Y:S05]  /*6b50*/  BSYNC B1 ;  /* 0x0000000000017941 */ /* 0x000fea0003800000 */
.L_x_194:
        /* <DEDUP_REMOVED lines=9> */
.L_x_197:
[----:B------:R-:W-:Y:S05]  /*6bf0*/  BSYNC B1 ;  /* 0x0000000000017941 */ /* 0x000fea0003800000 */
.L_x_196:
        /* <DEDUP_REMOVED lines=10> */
.L_x_199:
[----:B------:R-:W-:Y:S05]  /*6ca0*/  BSYNC B1 ;  /* 0x0000000000017941 */ /* 0x000fea0003800000 */
.L_x_198:
        /* <DEDUP_REMOVED lines=10> */
.L_x_201:
[----:B------:R-:W-:Y:S05]  /*6d50*/  BSYNC B1 ;  /* 0x0000000000017941 */ /* 0x000fea0003800000 */
.L_x_200:
        /* <DEDUP_REMOVED lines=9> */
.L_x_203:
[----:B------:R-:W-:Y:S05]  /*6df0*/  BSYNC B1 ;  /* 0x0000000000017941 */ /* 0x000fea0003800000 */
.L_x_202:
        /* <DEDUP_REMOVED lines=9> */
.L_x_205:
[----:B------:R-:W-:Y:S05]  /*6e90*/  BSYNC B1 ;  /* 0x0000000000017941 */ /* 0x000fea0003800000 */
.L_x_204:
        /* <DEDUP_REMOVED lines=10> */
.L_x_207:
[----:B------:R-:W-:Y:S05]  /*6f40*/  BSYNC B1 ;  /* 0x0000000000017941 */ /* 0x000fea0003800000 */
.L_x_206:
        /* <DEDUP_REMOVED lines=10> */
.L_x_209:
[----:B------:R-:W-:Y:S05]  /*6ff0*/  BSYNC B1 ;  /* 0x0000000000017941 */ /* 0x000fea0003800000 */
.L_x_208:
        /* <DEDUP_REMOVED lines=9> */
.L_x_211:
[----:B------:R-:W-:Y:S05]  /*7090*/  BSYNC B1 ;  /* 0x0000000000017941 */ /* 0x000fea0003800000 */
.L_x_210:
        /* <DEDUP_REMOVED lines=9> */
.L_x_213:
[----:B------:R-:W-:Y:S05]  /*7130*/  BSYNC B1 ;  /* 0x0000000000017941 */ /* 0x000fea0003800000 */
.L_x_212:
        /* <DEDUP_REMOVED lines=10> */
.L_x_215:
[----:B------:R-:W-:Y:S05]  /*71e0*/  BSYNC B1 ;  /* 0x0000000000017941 */ /* 0x000fea0003800000 */
.L_x_214:
        /* <DEDUP_REMOVED lines=10> */
.L_x_217:
[----:B------:R-:W-:Y:S05]  /*7290*/  BSYNC B1 ;  /* 0x0000000000017941 */ /* 0x000fea0003800000 */
.L_x_216:
        /* <DEDUP_REMOVED lines=9> */
.L_x_219:
[----:B------:R-:W-:Y:S05]  /*7330*/  BSYNC B1 ;  /* 0x0000000000017941 */ /* 0x000fea0003800000 */
.L_x_218:
        /* <DEDUP_REMOVED lines=9> */
.L_x_221:
[----:B------:R-:W-:Y:S05]  /*73d0*/  BSYNC B1 ;  /* 0x0000000000017941 */ /* 0x000fea0003800000 */
.L_x_220:
        /* <DEDUP_REMOVED lines=10> */
.L_x_223:
[----:B------:R-:W-:Y:S05]  /*7480*/  BSYNC B1 ;  /* 0x0000000000017941 */ /* 0x000fea0003800000 */
.L_x_222:
        /* <DEDUP_REMOVED lines=10> */
.L_x_225:
[----:B------:R-:W-:Y:S05]  /*7530*/  BSYNC B1 ;  /* 0x0000000000017941 */ /* 0x000fea0003800000 */
.L_x_224:
        /* <DEDUP_REMOVED lines=9> */
.L_x_227:
[----:B------:R-:W-:Y:S05]  /*75d0*/  BSYNC B1 ;  /* 0x0000000000017941 */ /* 0x000fea0003800000 */
.L_x_226:
        /* <DEDUP_REMOVED lines=9> */
.L_x_229:
[----:B------:R-:W-:Y:S05]  /*7670*/  BSYNC B1 ;  /* 0x0000000000017941 */ /* 0x000fea0003800000 */
.L_x_228:
        /* <DEDUP_REMOVED lines=10> */
.L_x_231:
[----:B------:R-:W-:Y:S05]  /*7720*/  BSYNC B1 ;  /* 0x0000000000017941 */ /* 0x000fea0003800000 */
.L_x_230:
        /* <DEDUP_REMOVED lines=10> */
.L_x_233:
[----:B------:R-:W-:Y:S05]  /*77d0*/  BSYNC B1 ;  /* 0x0000000000017941 */ /* 0x000fea0003800000 */
.L_x_232:
        /* <DEDUP_REMOVED lines=9> */
.L_x_235:
[----:B------:R-:W-:Y:S05]  /*7870*/  BSYNC B1 ;  /* 0x0000000000017941 */ /* 0x000fea0003800000 */
.L_x_234:
        /* <DEDUP_REMOVED lines=9> */
.L_x_237:
[----:B------:R-:W-:Y:S05]  /*7910*/  BSYNC B1 ;  /* 0x0000000000017941 */ /* 0x000fea0003800000 */
.L_x_236:
        /* <DEDUP_REMOVED lines=10> */
.L_x_239:
[----:B------:R-:W-:Y:S05]  /*79c0*/  BSYNC B1 ;  /* 0x0000000000017941 */ /* 0x000fea0003800000 */
.L_x_238:
        /* <DEDUP_REMOVED lines=10> */
.L_x_241:
[----:B------:R-:W-:Y:S05]  /*7a70*/  BSYNC B1 ;  /* 0x0000000000017941 */ /* 0x000fea0003800000 */
.L_x_240:
        /* <DEDUP_REMOVED lines=9> */
.L_x_243:
[----:B------:R-:W-:Y:S05]  /*7b10*/  BSYNC B1 ;  /* 0x0000000000017941 */ /* 0x000fea0003800000 */
.L_x_242:
        /* <DEDUP_REMOVED lines=9> */
.L_x_245:
[----:B------:R-:W-:Y:S05]  /*7bb0*/  BSYNC B1 ;  /* 0x0000000000017941 */ /* 0x000fea0003800000 */
.L_x_244:
        /* <DEDUP_REMOVED lines=10> */
.L_x_247:
[----:B------:R-:W-:Y:S05]  /*7c60*/  BSYNC B1 ;  /* 0x0000000000017941 */ /* 0x000fea0003800000 */
.L_x_246:
        /* <DEDUP_REMOVED lines=10> */
.L_x_249:
[----:B------:R-:W-:Y:S05]  /*7d10*/  BSYNC B1 ;  /* 0x0000000000017941 */ /* 0x000fea0003800000 */
.L_x_248:
[----:B01-345:R-:W-:Y:S01]  /*7d20*/  IMAD.U32 R6, R141, 0x10000, RZ ;  /* 0x000100008d067824 */ /* 0x03bfe200078e00ff */
        /* <DEDUP_REMOVED lines=8> */
.L_x_251:
[----:B------:R-:W-:Y:S05]  /*7db0*/  BSYNC B1 ;  /* 0x0000000000017941 */ /* 0x000fea0003800000 */
.L_x_250:
[----:B0----5:R-:W-:Y:S01]  /*7dc0*/  IMAD.U32 R6, R141, 0x10000, RZ ;  /* 0x000100008d067824 */ /* 0x021fe200078e00ff */
[----:B------:R-:W-:Y:S01]  /*7dd0*/  ISETP.GT.AND P0, PT, R3, 0x8, P0 ;  /* 0x000000080300780c */ /* 0x000fe20000704270 */
[----:B------:R-:W-:Y:S02]  /*7de0*/  BSSY B1, `(.L_x_252) ;  /* 0x000000a000017945 */ /* 0x000fe40003800000 */
[----:B------:R-:W-:Y:S01]  /*7df0*/  FMUL R7, R6, R137 ;  /* 0x0000008906077220 */ /* 0x000fe20000400000 */
[----:B------:R-:W-:-:S03]  /*7e00*/  @P1 IMAD.MOV.U32 R6, RZ, RZ, R12 ;  /* 0x000000ffff061224 */ /* 0x000fc600078e000c */
[----:B------:R-:W-:-:S05]  /*7e10*/  FFMA R7, R38, R136, R7 ;  /* 0x0000008826077223 */ /* 0x000fca0000000007 */
[----:B------:R-:W-:-:S04]  /*7e20*/  F2FP.BF16.F32.PACK_AB R7, RZ, R7 ;  /* 0x00000007ff07723e */ /* 0x000fc800000010ff */
[----:B------:R-:W-:Y:S01]  /*7e30*/  PRMT R8, R7, 0x7610, R8 ;  /* 0x0000761007087816 */ /* 0x000fe20000000008 */
[----:B------:R-:W-:-:S05]  /*7e40*/  @P1 IMAD.MOV.U32 R7, RZ, RZ, R13 ;  /* 0x000000ffff071224 */ /* 0x000fca00078e000d */
[----:B------:R0:W-:Y:S01]  /*7e50*/  @P1 STG.E.U16 desc[UR36][R6.64+0x1b0], R8 ;  /* 0x0001b00806001986 */ /* 0x0001e2000c101524 */
[----:B------:R-:W-:Y:S05]  /*7e60*/  @!P0 BRA `(.L_x_253) ;  /* 0x0000000000048947 */ /* 0x000fea0003800000 */
[----:B------:R3:W5:Y:S02]  /*7e70*/  LDG.E.LTC128B.U16 R141, desc[UR36][R4.64+0x1b2] ;  /* 0x0001b224048d7981 */ /* 0x000764000c1e1520 */
.L_x_253:
[----:B------:R-:W-:Y:S05]  /*7e80*/  BSYNC B1 ;  /* 0x0000000000017941 */ /* 0x000fea0003800000 */
.L_x_252:
[----:B------:R-:W-:Y:S05]  /*7e90*/  @!P0 BRA `(.L_x_254) ;  /* 0x0000002400c08947 */ /* 0x000fea0003800000 */
[----:B-123-5:R-:W-:-:S04]  /*7ea0*/  IMAD.U32 R4, R141, 0x10000, RZ ;  /* 0x000100008d047824 */ /* 0x02efc800078e00ff */
[----:B------:R-:W-:-:S04]  /*7eb0*/  FMUL R4, R4, R137 ;  /* 0x0000008904047220 */ /* 0x000fc80000400000 */
[----:B------:R-:W-:-:S05]  /*7ec0*/  FFMA R4, R39, R136, R4 ;  /* 0x0000008827047223 */ /* 0x000fca0000000004 */
[----:B------:R-:W-:-:S05]  /*7ed0*/  F2FP.BF16.F32.PACK_AB R4, RZ, R4 ;  /* 0x00000004ff04723e */ /* 0x000fca00000010ff */
[----:B------:R4:W-:Y:S01]  /*7ee0*/  STG.E.U16 desc[UR36][R12.64+0x1b2], R4 ;  /* 0x0001b2040c007986 */ /* 0x0009e2000c101524 */
[----:B------:R-:W-:Y:S05]  /*7ef0*/  BRA `(.L_x_254) ;  /* 0x0000002400a87947 */ /* 0x000fea0003800000 */
.L_x_33:
[----:B------:R-:W-:Y:S01]  /*7f00*/  ULDC.64 UR4, c[0x0][0x5c0] ;  /* 0x0001700000047ab9 */ /* 0x000fe20000000a00 */
[----:B------:R-:W-:Y:S01]  /*7f10*/  ISETP.GT.AND P3, PT, R10, 0x1, PT ;  /* 0x000000010a00780c */ /* 0x000fe20003f64270 */
[-C--:B------:R-:W-:Y:S01]  /*7f20*/  FMUL R120, R120, R136.reuse ;  /* 0x0000008878787220 */ /* 0x080fe20000400000 */
[----:B------:R-:W-:Y:S01]  /*7f30*/  LEA R8, P0, R6, UR4, 0x1 ;  /* 0x0000000406087c11 */ /* 0x000fe2000f8008ff */
[-C--:B------:R-:W-:Y:S01]  /*7f40*/  FMUL R121, R121, R136.reuse ;  /* 0x0000008879797220 */ /* 0x080fe20000400000 */
[----:B------:R-:W-:Y:S01]  /*7f50*/  SHF.L.U64.HI R5, R4, 0x4, R5 ;  /* 0x0000000404057819 */ /* 0x000fe20000010205 */
[-C--:B------:R-:W-:Y:S01]  /*7f60*/  FMUL R122, R122, R136.reuse ;  /* 0x000000887a7a7220 */ /* 0x080fe20000400000 */
[----:B------:R-:W-:Y:S01]  /*7f70*/  LEA.HI.X R9, R6, UR5, R9, 0x1, P0 ;  /* 0x0000000506097c11 */ /* 0x000fe200080f0c09 */
[-C--:B------:R-:W-:Y:S01]  /*7f80*/  FMUL R123, R123, R136.reuse ;  /* 0x000000887b7b7220 */ /* 0x080fe20000400000 */
[----:B------:R-:W-:Y:S01]  /*7f90*/  ISETP.GT.AND P0, PT, R3, RZ, P3 ;  /* 0x000000ff0300720c */ /* 0x000fe20001f04270 */
[----:B------:R-:W-:Y:S01]  /*7fa0*/  FMUL R124, R124, R136 ;  /* 0x000000887c7c7220 */ /* 0x000fe20000400000 */
[----:B------:R-:W-:Y:S01]  /*7fb0*/  F2FP.BF16.F32.PACK_AB R120, RZ, R120 ;  /* 0x00000078ff78723e */ /* 0x000fe200000010ff */
[-C--:B------:R-:W-:Y:S01]  /*7fc0*/  FMUL R125, R125, R136.reuse ;  /* 0x000000887d7d7220 */ /* 0x080fe20000400000 */
[----:B------:R-:W-:Y:S01]  /*7fd0*/  F2FP.BF16.F32.PACK_AB R121, RZ, R121 ;  /* 0x00000079ff79723e */ /* 0x000fe200000010ff */
[----:B------:R-:W-:Y:S01]  /*7fe0*/  FMUL R126, R126, R136 ;  /* 0x000000887e7e7220 */ /* 0x000fe20000400000 */
[----:B------:R-:W-:Y:S01]  /*7ff0*/  LEA R4, P4, R4, R8, 0x4 ;  /* 0x0000000804047211 */ /* 0x000fe200078820ff */
[----:B------:R-:W-:Y:S01]  /*8000*/  @P2 STG.E.U16 desc[UR36][R8.64], R120 ;  /* 0x0000007808002986 */ /* 0x000fe2000c101524 */
[----:B------:R-:W-:Y:S01]  /*8010*/  ISETP.GT.AND P2, PT, R10, 0x8, PT ;  /* 0x000000080a00780c */ /* 0x000fe20003f44270 */
[----:B------:R-:W-:Y:S01]  /*8020*/  FMUL R127, R127, R136 ;  /* 0x000000887f7f7220 */ /* 0x000fe20000400000 */
[----:B------:R-:W-:Y:S01]  /*8030*/  ISETP.GT.AND P1, PT, R3, 0x8, P1 ;  /* 0x000000080300780c */ /* 0x000fe20000f24270 */
[--C-:B------:R-:W-:Y:S01]  /*8040*/  IMAD.X R5, R5, 0x1, R9.reuse, P4 ;  /* 0x0000000105057824 */ /* 0x100fe200020e0609 */
[C---:B------:R-:W-:Y:S01]  /*8050*/  ISETP.GT.AND P5, PT, R3.reuse, RZ, P2 ;  /* 0x000000ff0300720c */ /* 0x040fe200017a4270 */
[--C-:B------:R-:W-:Y:S01]  /*8060*/  @P0 IMAD.MOV.U32 R6, RZ, RZ, R8.reuse ;  /* 0x000000ffff060224 */ /* 0x100fe200078e0008 */
[----:B------:R-:W-:Y:S01]  /*8070*/  ISETP.GT.AND P3, PT, R3, 0x8, P3 ;  /* 0x000000080300780c */ /* 0x000fe20001f64270 */
[--C-:B------:R-:W-:Y:S01]  /*8080*/  @P0 IMAD.MOV.U32 R7, RZ, RZ, R9.reuse ;  /* 0x000000ffff070224 */ /* 0x100fe200078e0009 */
[----:B------:R-:W-:Y:S01]  /*8090*/  F2FP.BF16.F32.PACK_AB R122, RZ, R122 ;  /* 0x0000007aff7a723e */ /* 0x000fe200000010ff */
[-C--:B------:R-:W-:Y:S01]  /*80a0*/  FMUL R128, R128, R136.reuse ;  /* 0x0000008880807220 */ /* 0x080fe20000400000 */
[----:B------:R-:W-:Y:S01]  /*80b0*/  F2FP.BF16.F32.PACK_AB R123, RZ, R123 ;  /* 0x0000007bff7b723e */ /* 0x000fe200000010ff */
[-C--:B------:R-:W-:Y:S01]  /*80c0*/  FMUL R129, R129, R136.reuse ;  /* 0x0000008881817220 */ /* 0x080fe20000400000 */
[----:B------:R0:W-:Y:S01]  /*80d0*/  @P0 STG.E.U16 desc[UR36][R6.64+0x2], R121 ;  /* 0x0000027906000986 */ /* 0x0001e2000c101524 */
[----:B------:R-:W-:Y:S01]  /*80e0*/  ISETP.GT.AND P0, PT, R10, 0x9, PT ;  /* 0x000000090a00780c */ /* 0x000fe20003f04270 */
[----:B------:R-:W-:Y:S01]  /*80f0*/  FMUL R130, R130, R136 ;  /* 0x0000008882827220 */ /* 0x000fe20000400000 */
[----:B------:R-:W-:Y:S01]  /*8100*/  F2FP.BF16.F32.PACK_AB R124, RZ, R124 ;  /* 0x0000007cff7c723e */ /* 0x000fe200000010ff */
[----:B------:R-:W-:Y:S01]  /*8110*/  @P1 STG.E.U16 desc[UR36][R4.64], R122 ;  /* 0x0000007a04001986 */ /* 0x000fe2000c101524 */
[----:B------:R-:W-:Y:S01]  /*8120*/  ISETP.GT.AND P4, PT, R3, RZ, P0 ;  /* 0x000000ff0300720c */ /* 0x000fe20000784270 */
[-C--:B------:R-:W-:Y:S01]  /*8130*/  FMUL R131, R131, R136.reuse ;  /* 0x0000008883837220 */ /* 0x080fe20000400000 */
[----:B------:R-:W-:Y:S01]  /*8140*/  ISETP.GT.AND P1, PT, R10, 0x10, PT ;  /* 0x000000100a00780c */ /* 0x000fe20003f24270 */
[----:B------:R-:W-:Y:S01]  /*8150*/  @P3 STG.E.U16 desc[UR36][R4.64+0x2], R123 ;  /* 0x0000027b04003986 */ /* 0x000fe2000c101524 */
[----:B------:R-:W-:Y:S01]  /*8160*/  F2FP.BF16.F32.PACK_AB R125, RZ, R125 ;  /* 0x0000007dff7d723e */ /* 0x000fe200000010ff */
[-C--:B------:R-:W-:Y:S01]  /*8170*/  FMUL R132, R132, R136.reuse ;  /* 0x0000008884847220 */ /* 0x080fe20000400000 */
[C---:B------:R-:W-:Y:S01]  /*8180*/  ISETP.GT.AND P2, PT, R3.reuse, 0x8, P2 ;  /* 0x000000080300780c */ /* 0x040fe20001744270 */
[--C-:B0-----:R-:W-:Y:S01]  /*8190*/  @P5 IMAD.MOV.U32 R6, RZ, RZ, R8.reuse ;  /* 0x000000ffff065224 */ /* 0x101fe200078e0008 */
[----:B------:R-:W-:Y:S01]  /*81a0*/  ISETP.GT.AND P3, PT, R3, 0x8, P0 ;  /* 0x000000080300780c */ /* 0x000fe20000764270 */
[--C-:B------:R-:W-:Y:S01]  /*81b0*/  @P5 IMAD.MOV.U32 R7, RZ, RZ, R9.reuse ;  /* 0x000000ffff075224 */ /* 0x100fe200078e0009 */
[----:B------:R-:W-:Y:S01]  /*81c0*/  ISETP.GT.AND P0, PT, R10, 0x11, PT ;  /* 0x000000110a00780c */ /* 0x000fe20003f04270 */
[----:B------:R-:W-:Y:S01]  /*81d0*/  FMUL R133, R133, R136 ;  /* 0x0000008885857220 */ /* 0x000fe20000400000 */
[----:B------:R-:W-:Y:S01]  /*81e0*/  F2FP.BF16.F32.PACK_AB R126, RZ, R126 ;  /* 0x0000007eff7e723e */ /* 0x000fe200000010ff */
[-C--:B------:R-:W-:Y:S01]  /*81f0*/  FMUL R134, R134, R136.reuse ;  /* 0x0000008886867220 */ /* 0x080fe20000400000 */
[----:B------:R0:W-:Y:S01]  /*8200*/  @P5 STG.E.U16 desc[UR36][R6.64+0x10], R124 ;  /* 0x0000107c06005986 */ /* 0x0001e2000c101524 */
[----:B------:R-:W-:Y:S01]  /*8210*/  ISETP.GT.AND P5, PT, R3, RZ, P1 ;  /* 0x000000ff0300720c */ /* 0x000fe20000fa4270 */
[-C--:B------:R-:W-:Y:S01]  /*8220*/  FMUL R135, R135, R136.reuse ;  /* 0x0000008887877220 */ /* 0x080fe20000400000 */
[----:B------:R-:W-:Y:S01]  /*8230*/  F2FP.BF16.F32.PACK_AB R127, RZ, R127 ;  /* 0x0000007fff7f723e */ /* 0x000fe200000010ff */
[----:B------:R-:W-:Y:S01]  /*8240*/  FMUL R104, R104, R136 ;  /* 0x0000008868687220 */ /* 0x000fe20000400000 */
[----:B------:R-:W-:Y:S01]  /*8250*/  F2FP.BF16.F32.PACK_AB R128, RZ, R128 ;  /* 0x00000080ff80723e */ /* 0x000fe200000010ff */
[-C--:B------:R-:W-:Y:S01]  /*8260*/  FMUL R105, R105, R136.reuse ;  /* 0x0000008869697220 */ /* 0x080fe20000400000 */
[----:B------:R-:W-:Y:S01]  /*8270*/  F2FP.BF16.F32.PACK_AB R129, RZ, R129 ;  /* 0x00000081ff81723e */ /* 0x000fe200000010ff */
[-C--:B------:R-:W-:Y:S01]  /*8280*/  FMUL R106, R106, R136.reuse ;  /* 0x000000886a6a7220 */ /* 0x080fe20000400000 */
[----:B------:R-:W-:Y:S01]  /*8290*/  ISETP.GT.AND P1, PT, R3, 0x8, P1 ;  /* 0x000000080300780c */ /* 0x000fe20000f24270 */
[----:B------:R-:W-:Y:S01]  /*82a0*/  FMUL R107, R107, R136 ;  /* 0x000000886b6b7220 */ /* 0x000fe20000400000 */
[----:B------:R-:W-:Y:S01]  /*82b0*/  F2FP.BF16.F32.PACK_AB R130, RZ, R130 ;  /* 0x00000082ff82723e */ /* 0x000fe200000010ff */
[--C-:B0-----:R-:W-:Y:S01]  /*82c0*/  @P4 IMAD.MOV.U32 R6, RZ, RZ, R8.reuse ;  /* 0x000000ffff064224 */ /* 0x101fe200078e0008 */
[----:B------:R-:W-:Y:S01]  /*82d0*/  F2FP.BF16.F32.PACK_AB R131, RZ, R131 ;  /* 0x00000083ff83723e */ /* 0x000fe200000010ff */
[--C-:B------:R-:W-:Y:S01]  /*82e0*/  @P4 IMAD.MOV.U32 R7, RZ, RZ, R9.reuse ;  /* 0x000000ffff074224 */ /* 0x100fe200078e0009 */
[----:B------:R-:W-:Y:S01]  /*82f0*/  F2FP.BF16.F32.PACK_AB R132, RZ, R132 ;  /* 0x00000084ff84723e */ /* 0x000fe200000010ff */
[-C--:B------:R-:W-:Y:S01]  /*8300*/  FMUL R108, R108, R136.reuse ;  /* 0x000000886c6c7220 */ /* 0x080fe20000400000 */
[----:B------:R-:W-:Y:S01]  /*8310*/  F2FP.BF16.F32.PACK_AB R133, RZ, R133 ;  /* 0x00000085ff85723e */ /* 0x000fe200000010ff */
[-C--:B------:R-:W-:Y:S01]  /*8320*/  FMUL R109, R109, R136.reuse ;  /* 0x000000886d6d7220 */ /* 0x080fe20000400000 */
[----:B------:R0:W-:Y:S01]  /*8330*/  @P4 STG.E.U16 desc[UR36][R6.64+0x12], R125 ;  /* 0x0000127d06004986 */ /* 0x0001e2000c101524 */
[----:B------:R-:W-:Y:S01]  /*8340*/  ISETP.GT.AND P4, PT, R3, RZ, P0 ;  /* 0x000000ff0300720c */ /* 0x000fe20000784270 */
[----:B------:R-:W-:Y:S01]  /*8350*/  FMUL R110, R110, R136 ;  /* 0x000000886e6e7220 */ /* 0x000fe20000400000 */
[----:B------:R-:W-:Y:S01]  /*8360*/  F2FP.BF16.F32.PACK_AB R134, RZ, R134 ;  /* 0x00000086ff86723e */ /* 0x000fe200000010ff */
[----:B------:R-:W-:Y:S01]  /*8370*/  @P2 STG.E.U16 desc[UR36][R4.64+0x10], R126 ;  /* 0x0000107e04002986 */ /* 0x000fe2000c101524 */
[----:B------:R-:W-:Y:S01]  /*8380*/  ISETP.GT.AND P2, PT, R10, 0x18, PT ;  /* 0x000000180a00780c */ /* 0x000fe20003f44270 */
[-C--:B------:R-:W-:Y:S01]  /*8390*/  FMUL R111, R111, R136.reuse ;  /* 0x000000886f6f7220 */ /* 0x080fe20000400000 */
[----:B------:R-:W-:Y:S01]  /*83a0*/  F2FP.BF16.F32.PACK_AB R135, RZ, R135 ;  /* 0x00000087ff87723e */ /* 0x000fe200000010ff */
[----:B------:R-:W-:Y:S01]  /*83b0*/  @P3 STG.E.U16 desc[UR36][R4.64+0x12], R127 ;  /* 0x0000127f04003986 */ /* 0x000fe2000c101524 */
[----:B------:R-:W-:Y:S01]  /*83c0*/  ISETP.GT.AND P3, PT, R3, 0x8, P0 ;  /* 0x000000080300780c */ /* 0x000fe20000764270 */
[----:B------:R-:W-:Y:S01]  /*83d0*/  FMUL R112, R112, R136 ;  /* 0x0000008870707220 */ /* 0x000fe20000400000 */
[----:B------:R-:W-:Y:S01]  /*83e0*/  ISETP.GT.AND P0, PT, R10, 0x19, PT ;  /* 0x000000190a00780c */ /* 0x000fe20003f04270 */
[--C-:B0-----:R-:W-:Y:S01]  /*83f0*/  @P5 IMAD.MOV.U32 R6, RZ, RZ, R8.reuse ;  /* 0x000000ffff065224 */ /* 0x101fe200078e0008 */
[----:B------:R-:W-:Y:S01]  /*8400*/  F2FP.BF16.F32.PACK_AB R104, RZ, R104 ;  /* 0x00000068ff68723e */ /* 0x000fe200000010ff */
[--C-:B------:R-:W-:Y:S01]  /*8410*/  @P5 IMAD.MOV.U32 R7, RZ, RZ, R9.reuse ;  /* 0x000000ffff075224 */ /* 0x100fe200078e0009 */
[----:B------:R-:W-:Y:S01]  /*8420*/  F2FP.BF16.F32.PACK_AB R105, RZ, R105 ;  /* 0x00000069ff69723e */ /* 0x000fe200000010ff */
        /* <DEDUP_REMOVED lines=11> */
[----:B------:R-:W-:Y:S01]  /*84e0*/  FMUL R118, R118, R136 ;  /* 0x0000008876767220 */ /* 0x000fe20000400000 */
[----:B------:R-:W-:Y:S01]  /*84f0*/  F2FP.BF16.F32.PACK_AB R110, RZ, R110 ;  /* 0x0000006eff6e723e */ /* 0x000fe200000010ff */
[----:B------:R-:W-:Y:S01]  /*8500*/  FMUL R119, R119, R136 ;  /* 0x0000008877777220 */ /* 0x000fe20000400000 */
[----:B------:R-:W-:Y:S01]  /*8510*/  F2FP.BF16.F32.PACK_AB R111, RZ, R111 ;  /* 0x0000006fff6f723e */ /* 0x000fe200000010ff */
        /* <DEDUP_REMOVED lines=8> */
[C---:B------:R-:W-:Y:S01]  /*85a0*/  ISETP.GT.AND P4, PT, R3.reuse, RZ, P0 ;  /* 0x000000ff0300720c */ /* 0x040fe20000784270 */
[-C--:B------:R-:W-:Y:S01]  /*85b0*/  FMUL R90, R90, R136.reuse ;  /* 0x000000885a5a7220 */ /* 0x080fe20000400000 */
[----:B------:R-:W-:Y:S01]  /*85c0*/  F2FP.BF16.F32.PACK_AB R115, RZ, R115 ;  /* 0x00000073ff73723e */ /* 0x000fe200000010ff */
[----:B------:R-:W-:Y:S01]  /*85d0*/  @P1 STG.E.U16 desc[UR36][R4.64+0x20], R130 ;  /* 0x0000208204001986 */ /* 0x000fe2000c101524 */
[----:B------:R-:W-:Y:S01]  /*85e0*/  ISETP.GT.AND P1, PT, R3, 0x8, P2 ;  /* 0x000000080300780c */ /* 0x000fe20001724270 */
[-C--:B------:R-:W-:Y:S01]  /*85f0*/  FMUL R91, R91, R136.reuse ;  /* 0x000000885b5b7220 */ /* 0x080fe20000400000 */
[----:B------:R-:W-:Y:S01]  /*8600*/  ISETP.GT.AND P2, PT, R10, 0x20, PT ;  /* 0x000000200a00780c */ /* 0x000fe20003f44270 */
        /* <DEDUP_REMOVED lines=232> */
[----:B0-----:R-:W-:Y:S01]  /*9490*/  @P5 IMAD.MOV.U32 R6, RZ, RZ, R8 ;  /* 0x000000ffff065224 */ /* 0x001fe200078e0008 */
[----:B------:R-:W-:Y:S01]  /*94a0*/  F2FP.BF16.F32.PACK_AB R28, RZ, R28 ;  /* 0x0000001cff1c723e */ /* 0x000fe200000010ff */
[----:B------:R-:W-:Y:S01]  /*94b0*/  @P5 IMAD.MOV.U32 R7, RZ, RZ, R9 ;  /* 0x000000ffff075224 */ /* 0x000fe200078e0009 */
[----:B------:R-:W-:Y:S01]  /*94c0*/  F2FP.BF16.F32.PACK_AB R29, RZ, R29 ;  /* 0x0000001dff1d723e */ /* 0x000fe200000010ff */
[----:B------:R-:W-:Y:S01]  /*94d0*/  FMUL R37, R37, R136 ;  /* 0x0000008825257220 */ /* 0x000fe20000400000 */
[----:B------:R-:W-:Y:S01]  /*94e0*/  F2FP.BF16.F32.PACK_AB R30, RZ, R30 ;  /* 0x0000001eff1e723e */ /* 0x000fe200000010ff */
[-C--:B------:R-:W-:Y:S01]  /*94f0*/  FMUL R38, R38, R136.reuse ;  /* 0x0000008826267220 */ /* 0x080fe20000400000 */
[----:B------:R0:W-:Y:S01]  /*9500*/  @P5 STG.E.U16 desc[UR36][R6.64+0x90], R92 ;  /* 0x0000905c06005986 */ /* 0x0001e2000c101524 */
[----:B------:R-:W-:Y:S01]  /*9510*/  ISETP.GT.AND P5, PT, R3, RZ, P2 ;  /* 0x000000ff0300720c */ /* 0x000fe200017a4270 */
[----:B------:R-:W-:Y:S01]  /*9520*/  FMUL R39, R39, R136 ;  /* 0x0000008827277220 */ /* 0x000fe20000400000 */
[----:B------:R-:W-:-:S02]  /*9530*/  F2FP.BF16.F32.PACK_AB R31, RZ, R31 ;  /* 0x0000001fff1f723e */ /* 0x000fc400000010ff */
[----:B------:R-:W-:Y:S02]  /*9540*/  F2FP.BF16.F32.PACK_AB R32, RZ, R32 ;  /* 0x00000020ff20723e */ /* 0x000fe400000010ff */
[----:B------:R-:W-:Y:S02]  /*9550*/  F2FP.BF16.F32.PACK_AB R33, RZ, R33 ;  /* 0x00000021ff21723e */ /* 0x000fe400000010ff */
[----:B------:R-:W-:Y:S02]  /*9560*/  F2FP.BF16.F32.PACK_AB R34, RZ, R34 ;  /* 0x00000022ff22723e */ /* 0x000fe400000010ff */
[----:B------:R-:W-:Y:S01]  /*9570*/  F2FP.BF16.F32.PACK_AB R35, RZ, R35 ;  /* 0x00000023ff23723e */ /* 0x000fe200000010ff */
[----:B0-----:R-:W-:Y:S01]  /*9580*/  @P4 IMAD.MOV.U32 R6, RZ, RZ, R8 ;  /* 0x000000ffff064224 */ /* 0x001fe200078e0008 */
[----:B------:R-:W-:Y:S01]  /*9590*/  F2FP.BF16.F32.PACK_AB R36, RZ, R36 ;  /* 0x00000024ff24723e */ /* 0x000fe200000010ff */
[----:B------:R-:W-:Y:S01]  /*95a0*/  @P4 IMAD.MOV.U32 R7, RZ, RZ, R9 ;  /* 0x000000ffff074224 */ /* 0x000fe200078e0009 */
[----:B------:R-:W-:-:S02]  /*95b0*/  F2FP.BF16.F32.PACK_AB R37, RZ, R37 ;  /* 0x00000025ff25723e */ /* 0x000fc400000010ff */
[----:B------:R-:W-:Y:S02]  /*95c0*/  F2FP.BF16.F32.PACK_AB R38, RZ, R38 ;  /* 0x00000026ff26723e */ /* 0x000fe400000010ff */
[----:B------:R0:W-:Y:S01]  /*95d0*/  @P4 STG.E.U16 desc[UR36][R6.64+0x92], R93 ;  /* 0x0000925d06004986 */ /* 0x0001e2000c101524 */
[C---:B------:R-:W-:Y:S02]  /*95e0*/  ISETP.GT.AND P4, PT, R3.reuse, RZ, P0 ;  /* 0x000000ff0300720c */ /* 0x040fe40000784270 */
[----:B------:R-:W-:Y:S01]  /*95f0*/  F2FP.BF16.F32.PACK_AB R39, RZ, R39 ;  /* 0x00000027ff27723e */ /* 0x000fe200000010ff */
[----:B------:R-:W-:Y:S01]  /*9600*/  @P1 STG.E.U16 desc[UR36][R4.64+0x90], R94 ;  /* 0x0000905e04001986 */ /* 0x000fe2000c101524 */
[C---:B------:R-:W-:Y:S02]  /*9610*/  ISETP.GT.AND P1, PT, R3.reuse, 0x8, P2 ;  /* 0x000000080300780c */ /* 0x040fe40001724270 */
[----:B------:R-:W-:Y:S01]  /*9620*/  ISETP.GT.AND P2, PT, R10, 0x58, PT ;  /* 0x000000580a00780c */ /* 0x000fe20003f44270 */
[----:B------:R-:W-:Y:S01]  /*9630*/  @P3 STG.E.U16 desc[UR36][R4.64+0x92], R95 ;  /* 0x0000925f04003986 */ /* 0x000fe2000c101524 */
[----:B------:R-:W-:-:S02]  /*9640*/  ISETP.GT.AND P3, PT, R3, 0x8, P0 ;  /* 0x000000080300780c */ /* 0x000fc40000764270 */
[----:B------:R-:W-:Y:S01]  /*9650*/  ISETP.GT.AND P0, PT, R10, 0x59, PT ;  /* 0x000000590a00780c */ /* 0x000fe20003f04270 */
[----:B0-----:R-:W-:Y:S02]  /*9660*/  @P5 IMAD.MOV.U32 R6, RZ, RZ, R8 ;  /* 0x000000ffff065224 */ /* 0x001fe400078e0008 */
[----:B------:R-:W-:-:S05]  /*9670*/  @P5 IMAD.MOV.U32 R7, RZ, RZ, R9 ;  /* 0x000000ffff075224 */ /* 0x000fca00078e0009 */
[----:B------:R0:W-:Y:S01]  /*9680*/  @P5 STG.E.U16 desc[UR36][R6.64+0xa0], R96 ;  /* 0x0000a06006005986 */ /* 0x0001e2000c101524 */
[----:B------:R-:W-:Y:S01]  /*9690*/  ISETP.GT.AND P5, PT, R3, RZ, P2 ;  /* 0x000000ff0300720c */ /* 0x000fe200017a4270 */
[----:B0-----:R-:W-:Y:S02]  /*96a0*/  @P4 IMAD.MOV.U32 R6, RZ, RZ, R8 ;  /* 0x000000ffff064224 */ /* 0x001fe400078e0008 */
[----:B------:R-:W-:-:S05]  /*96b0*/  @P4 IMAD.MOV.U32 R7, RZ, RZ, R9 ;  /* 0x000000ffff074224 */ /* 0x000fca00078e0009 */
[----:B------:R0:W-:Y:S01]  /*96c0*/  @P4 STG.E.U16 desc[UR36][R6.64+0xa2], R97 ;  /* 0x0000a26106004986 */ /* 0x0001e2000c101524 */
[----:B------:R-:W-:-:S03]  /*96d0*/  ISETP.GT.AND P4, PT, R3, RZ, P0 ;  /* 0x000000ff0300720c */ /* 0x000fc60000784270 */
[----:B------:R-:W-:Y:S01]  /*96e0*/  @P1 STG.E.U16 desc[UR36][R4.64+0xa0], R98 ;  /* 0x0000a06204001986 */ /* 0x000fe2000c101524 */
[C---:B------:R-:W-:Y:S02]  /*96f0*/  ISETP.GT.AND P1, PT, R3.reuse, 0x8, P2 ;  /* 0x000000080300780c */ /* 0x040fe40001724270 */
[C---:B------:R-:W-:Y:S01]  /*9700*/  ISETP.GT.AND P2, PT, R10.reuse, 0x60, PT ;  /* 0x000000600a00780c */ /* 0x040fe20003f44270 */
[----:B------:R-:W-:Y:S01]  /*9710*/  @P3 STG.E.U16 desc[UR36][R4.64+0xa2], R99 ;  /* 0x0000a26304003986 */ /* 0x000fe2000c101524 */
[----:B------:R-:W-:Y:S02]  /*9720*/  ISETP.GT.AND P3, PT, R3, 0x8, P0 ;  /* 0x000000080300780c */ /* 0x000fe40000764270 */
        /* <DEDUP_REMOVED lines=144> */
[C---:B------:R-:W-:Y:S02]  /*a030*/  ISETP.GT.AND P5, PT, R3.reuse, RZ, P2 ;  /* 0x000000ff0300720c */ /* 0x040fe400017a4270 */
[----:B------:R-:W-:Y:S01]  /*a040*/  ISETP.GT.AND P2, PT, R3, 0x8, P2 ;  /* 0x000000080300780c */ /* 0x000fe20001744270 */
[----:B0-----:R-:W-:Y:S02]  /*a050*/  @P4 IMAD.MOV.U32 R6, RZ, RZ, R8 ;  /* 0x000000ffff064224 */ /* 0x001fe400078e0008 */
[----:B------:R-:W-:-:S05]  /*a060*/  @P4 IMAD.MOV.U32 R7, RZ, RZ, R9 ;  /* 0x000000ffff074224 */ /* 0x000fca00078e0009 */
[----:B------:R0:W-:Y:S01]  /*a070*/  @P4 STG.E.U16 desc[UR36][R6.64+0x152], R45 ;  /* 0x0001522d06004986 */ /* 0x0001e2000c101524 */
[C---:B------:R-:W-:Y:S02]  /*a080*/  ISETP.GT.AND P4, PT, R3.reuse, RZ, P0 ;  /* 0x000000ff0300720c */ /* 0x040fe40000784270 */
[----:B------:R-:W-:Y:S01]  /*a090*/  ISETP.GT.AND P0, PT, R3, 0x8, P0 ;  /* 0x000000080300780c */ /* 0x000fe20000704270 */
[----:B------:R-:W-:Y:S01]  /*a0a0*/  @P1 STG.E.U16 desc[UR36][R4.64+0x150], R46 ;  /* 0x0001502e04001986 */ /* 0x000fe2000c101524 */
[----:B------:R-:W-:-:S03]  /*a0b0*/  ISETP.GT.AND P1, PT, R10, 0xb9, PT ;  /* 0x000000b90a00780c */ /* 0x000fc60003f24270 */
[----:B------:R-:W-:Y:S01]  /*a0c0*/  @P3 STG.E.U16 desc[UR36][R4.64+0x152], R47 ;  /* 0x0001522f04003986 */ /* 0x000fe2000c101524 */
        /* <DEDUP_REMOVED lines=14> */
[----:B------:R-:W-:-:S05]  /*a1b0*/  ISETP.GT.AND P0, PT, R10, 0xc1, PT ;  /* 0x000000c10a00780c */ /* 0x000fca0003f04270 */
        /* <DEDUP_REMOVED lines=8> */
[----:B------:R-:W-:-:S03]  /*a240*/  ISETP.GT.AND P5, PT, R3, RZ, P0 ;  /* 0x000000ff0300720c */ /* 0x000fc600007a4270 */
[----:B------:R-:W-:Y:S04]  /*a250*/  @P3 STG.E.U16 desc[UR36][R4.64+0x170], R54 ;  /* 0x0001703604003986 */ /* 0x000fe8000c101524 */
[----:B------:R-:W-:Y:S01]  /*a260*/  @P1 STG.E.U16 desc[UR36][R4.64+0x172], R55 ;  /* 0x0001723704001986 */ /* 0x000fe2000c101524 */
[C---:B------:R-:W-:Y:S02]  /*a270*/  ISETP.GT.AND P1, PT, R3.reuse, 0x8, P0 ;  /* 0x000000080300780c */ /* 0x040fe40000724270 */
[----:B------:R-:W-:Y:S01]  /*a280*/  ISETP.GT.AND P0, PT, R10, 0xc9, PT ;  /* 0x000000c90a00780c */ /* 0x000fe20003f04270 */
[----:B0-----:R-:W-:Y:S02]  /*a290*/  @P4 IMAD.MOV.U32 R6, RZ, RZ, R8 ;  /* 0x000000ffff064224 */ /* 0x001fe400078e0008 */
[----:B------:R-:W-:Y:S01]  /*a2a0*/  @P4 IMAD.MOV.U32 R7, RZ, RZ, R9 ;  /* 0x000000ffff074224 */ /* 0x000fe200078e0009 */
[----:B------:R-:W-:-:S04]  /*a2b0*/  ISETP.GT.AND P3, PT, R3, RZ, P0 ;  /* 0x000000ff0300720c */ /* 0x000fc80000764270 */
[----:B------:R0:W-:Y:S01]  /*a2c0*/  @P4 STG.E.U16 desc[UR36][R6.64+0x180], R24 ;  /* 0x0001801806004986 */ /* 0x0001e2000c101524 */
[----:B------:R-:W-:Y:S01]  /*a2d0*/  ISETP.GT.AND P4, PT, R10, 0xc8, PT ;  /* 0x000000c80a00780c */ /* 0x000fe20003f84270 */
        /* <DEDUP_REMOVED lines=12> */
[----:B------:R-:W-:Y:S02]  /*a3a0*/  ISETP.GT.AND P5, PT, R3, 0x8, P0 ;  /* 0x000000080300780c */ /* 0x000fe400007a4270 */
[----:B------:R-:W-:Y:S01]  /*a3b0*/  ISETP.GT.AND P0, PT, R10, 0xd1, PT ;  /* 0x000000d10a00780c */ /* 0x000fe20003f04270 */
[----:B0-----:R-:W-:Y:S02]  /*a3c0*/  @P3 IMAD.MOV.U32 R6, RZ, RZ, R8 ;  /* 0x000000ffff063224 */ /* 0x001fe400078e0008 */
[----:B------:R-:W-:-:S05]  /*a3d0*/  @P3 IMAD.MOV.U32 R7, RZ, RZ, R9 ;  /* 0x000000ffff073224 */ /* 0x000fca00078e0009 */
[----:B------:R0:W-:Y:S01]  /*a3e0*/  @P3 STG.E.U16 desc[UR36][R6.64+0x192], R29 ;  /* 0x0001921d06003986 */ /* 0x0001e2000c101524 */
[----:B------:R-:W-:-:S03]  /*a3f0*/  ISETP.GT.AND P3, PT, R10, 0xd0, PT ;  /* 0x000000d00a00780c */ /* 0x000fc60003f64270 */
[----:B------:R-:W-:Y:S01]  /*a400*/  @P4 STG.E.U16 desc[UR36][R4.64+0x190], R30 ;  /* 0x0001901e04004986 */ /* 0x000fe2000c101524 */
[C---:B------:R-:W-:Y:S02]  /*a410*/  ISETP.GT.AND P4, PT, R3.reuse, RZ, P3 ;  /* 0x000000ff0300720c */ /* 0x040fe40001f84270 */
[C---:B------:R-:W-:Y:S01]  /*a420*/  ISETP.GT.AND P3, PT, R3.reuse, 0x8, P3 ;  /* 0x000000080300780c */ /* 0x040fe20001f64270 */
[----:B------:R-:W-:Y:S01]  /*a430*/  @P5 STG.E.U16 desc[UR36][R4.64+0x192], R31 ;  /* 0x0001921f04005986 */ /* 0x000fe2000c101524 */
[C---:B------:R-:W-:Y:S02]  /*a440*/  ISETP.GT.AND P5, PT, R3.reuse, RZ, P0 ;  /* 0x000000ff0300720c */ /* 0x040fe400007a4270 */
[----:B------:R-:W-:-:S07]  /*a450*/  ISETP.GT.AND P0, PT, R3, 0x8, P0 ;  /* 0x000000080300780c */ /* 0x000fce0000704270 */
        /* <DEDUP_REMOVED lines=10> */
[----:B------:R-:W-:Y:S04]  /*a500*/  @P3 STG.E.U16 desc[UR36][R4.64+0x1a0], R34 ;  /* 0x0001a02204003986 */ /* 0x000fe8000c101524 */
[----:B------:R-:W-:Y:S06]  /*a510*/  @P0 STG.E.U16 desc[UR36][R4.64+0x1a2], R35 ;  /* 0x0001a22304000986 */ /* 0x000fec000c101524 */
[----:B0-----:R-:W-:-:S02]  /*a520*/  @P5 IMAD.MOV.U32 R6, RZ, RZ, R8 ;  /* 0x000000ffff065224 */ /* 0x001fc400078e0008 */
[----:B------:R-:W-:-:S05]  /*a530*/  @P5 IMAD.MOV.U32 R7, RZ, RZ, R9 ;  /* 0x000000ffff075224 */ /* 0x000fca00078e0009 */
[----:B------:R0:W-:Y:S04]  /*a540*/  @P5 STG.E.U16 desc[UR36][R6.64+0x1b0], R36 ;  /* 0x0001b02406005986 */ /* 0x0001e8000c101524 */
[----:B------:R1:W-:Y:S04]  /*a550*/  @P4 STG.E.U16 desc[UR36][R8.64+0x1b2], R37 ;  /* 0x0001b22508004986 */ /* 0x0003e8000c101524 */
[----:B------:R1:W-:Y:S01]  /*a560*/  @P2 STG.E.U16 desc[UR36][R4.64+0x1b0], R38 ;  /* 0x0001b02604002986 */ /* 0x0003e2000c101524 */
[----:B0-----:R-:W-:Y:S02]  /*a570*/  @P1 IMAD.MOV.U32 R6, RZ, RZ, R4 ;  /* 0x000000ffff061224 */ /* 0x001fe400078e0004 */
[----:B------:R-:W-:-:S05]  /*a580*/  @P1 IMAD.MOV.U32 R7, RZ, RZ, R5 ;  /* 0x000000ffff071224 */ /* 0x000fca00078e0005 */
[----:B------:R1:W-:Y:S02]  /*a590*/  @P1 STG.E.U16 desc[UR36][R6.64+0x1b2], R39 ;  /* 0x0001b22706001986 */ /* 0x0003e4000c101524 */
.L_x_254:
[----:B------:R-:W-:Y:S05]  /*a5a0*/  BSYNC B0 ;  /* 0x0000000000007941 */ /* 0x000fea0003800000 */
.L_x_32:
[----:B------:R-:W-:Y:S01]  /*a5b0*/  ULDC UR4, c[0x0][0xc] ;  /* 0x0000030000047ab9 */ /* 0x000fe20000000800 */
[----:B------:R-:W-:Y:S01]  /*a5c0*/  ULDC UR5, c[0x0][0x10] ;  /* 0x0000040000057ab9 */ /* 0x000fe20000000800 */
[----:B------:R-:W0:Y:S01]  /*a5d0*/  LDC R3, c[0x0][0x14] ;  /* 0x00000500ff037b82 */ /* 0x000e220000000800 */
[----:B------:R-:W-:Y:S01]  /*a5e0*/  UIMAD.WIDE.U32 UR4, UR4, UR5, URZ ;  /* 0x00000005040472a5 */ /* 0x000fe2000f8e003f */
[----:B-----5:R-:W-:Y:S02]  /*a5f0*/  IMAD.MOV.U32 R141, RZ, RZ, -0x1 ;  /* 0xffffffffff8d7424 */ /* 0x020fe400078e00ff */
[----:B------:R-:W-:-:S03]  /*a600*/  IMAD.MOV.U32 R139, RZ, RZ, -0x1 ;  /* 0xffffffffff8b7424 */ /* 0x000fc600078e00ff */
[----:B0-----:R-:W-:-:S04]  /*a610*/  IMAD.WIDE.U32 R16, R3, UR4, R16 ;  /* 0x0000000403107c25 */ /* 0x001fc8000f8e0010 */
[----:B------:R-:W-:Y:S01]  /*a620*/  IMAD R3, R3, UR5, RZ ;  /* 0x0000000503037c24 */ /* 0x000fe2000f8e02ff */
[----:B------:R-:W-:Y:S02]  /*a630*/  ULDC.64 UR4, c[0x0][0x650] ;  /* 0x0001940000047ab9 */ /* 0x000fe40000000a00 */
[----:B------:R-:W-:Y:S01]  /*a640*/  ISETP.GE.U32.AND P0, PT, R16, UR4, PT ;  /* 0x0000000410007c0c */ /* 0x000fe2000bf06070 */
[--C-:B------:R-:W-:Y:S01]  /*a650*/  IMAD.IADD R17, R17, 0x1, R3.reuse ;  /* 0x0000000111117824 */ /* 0x100fe200078e0203 */
[----:B------:R-:W-:-:S04]  /*a660*/  PRMT R3, RZ, 0x7610, R3 ;  /* 0x00007610ff037816 */ /* 0x000fc80000000003 */
[----:B------:R-:W-:-:S13]  /*a670*/  ISETP.GE.U32.AND.EX P0, PT, R17, UR5, PT, P0 ;  /* 0x0000000511007c0c */ /* 0x000fda000bf06100 */
[----:B------:R-:W-:Y:S05]  /*a680*/  @P0 BRA `(.L_x_255) ;  /* 0x0000000400640947 */ /* 0x000fea0003800000 */
[----:B----4-:R-:W0:Y:S01]  /*a690*/  S2R R12, SR_CTAID.X ;  /* 0x00000000000c7919 */ /* 0x010e220000002500 */
[----:B------:R-:W4:Y:S01]  /*a6a0*/  LDC.64 R10, c[0x0][0x628] ;  /* 0x00018a00ff0a7b82 */ /* 0x000f220000000a00 */
[----:B------:R-:W-:Y:S01]  /*a6b0*/  ULDC UR4, c[0x0][0x150] ;  /* 0x0000540000047ab9 */ /* 0x000fe20000000800 */
[----:B-1----:R-:W-:Y:S01]  /*a6c0*/  IMAD.MOV.U32 R8, RZ, RZ, R16 ;  /* 0x000000ffff087224 */ /* 0x002fe200078e0010 */
[----:B------:R-:W1:Y:S01]  /*a6d0*/  S2R R24, SR_CTAID.Y ;  /* 0x0000000000187919 */ /* 0x000e620000002600 */
[----:B------:R-:W-:-:S04]  /*a6e0*/  IMAD.MOV.U32 R9, RZ, RZ, R17 ;  /* 0x000000ffff097224 */ /* 0x000fc800078e0011 */
[----:B------:R-:W1:Y:S08]  /*a6f0*/  LDC R21, c[0x0][0x144] ;  /* 0x00005100ff157b82 */ /* 0x000e700000000800 */
[----:B------:R-:W1:Y:S08]  /*a700*/  LDC R0, c[0x0][0x630] ;  /* 0x00018c00ff007b82 */ /* 0x000e700000000800 */
[----:B------:R-:W1:Y:S01]  /*a710*/  LDC.64 R14, c[0x0][0x620] ;  /* 0x00018800ff0e7b82 */ /* 0x000e620000000a00 */
[----:B----4-:R-:W-:-:S04]  /*a720*/  ISETP.NE.U32.AND P0, PT, R10, RZ, PT ;  /* 0x000000ff0a00720c */ /* 0x010fc80003f05070 */
[----:B------:R-:W-:Y:S02]  /*a730*/  ISETP.NE.AND.EX P0, PT, R11, RZ, PT, P0 ;  /* 0x000000ff0b00720c */ /* 0x000fe40003f05300 */
[----:B0-----:R-:W-:-:S05]  /*a740*/  I2FP.F32.U32 R3, R12 ;  /* 0x0000000c00037245 */ /* 0x001fca0000201000 */
[----:B------:R-:W-:-:S04]  /*a750*/  FMUL R3, R3, UR4 ;  /* 0x0000000403037c20 */ /* 0x000fc80008400000 */
[----:B------:R0:W4:Y:S02]  /*a760*/  F2I.U32.TRUNC.NTZ R20, R3 ;  /* 0x0000000300147305 */ /* 0x000124000020f000 */
[----:B------:R-:W-:Y:S05]  /*a770*/  @!P0 BRA `(.L_x_256) ;  /* 0x0000000000288947 */ /* 0x000fea0003800000 */
[----:B0-----:R-:W0:Y:S02]  /*a780*/  LDC R3, c[0x0][0x634] ;  /* 0x00018d00ff037b82 */ /* 0x001e240000000800 */
[----:B0-----:R-:W-:-:S05]  /*a790*/  IADD3 R3, P0, R16, R3, RZ ;  /* 0x0000000310037210 */ /* 0x001fca0007f1e0ff */
[----:B------:R-:W-:-:S04]  /*a7a0*/  IMAD.X R13, RZ, RZ, R17, P0 ;  /* 0x000000ffff0d7224 */ /* 0x000fc800000e0611 */
[----:B--23--:R-:W-:-:S04]  /*a7b0*/  IMAD.WIDE.U32 R4, R13, R10, RZ ;  /* 0x0000000a0d047225 */ /* 0x00cfc800078e00ff */
[----:B------:R-:W-:-:S04]  /*a7c0*/  IMAD.WIDE.U32 R6, P0, R3, R11, R4 ;  /* 0x0000000b03067225 */ /* 0x000fc80007800004 */
[----:B------:R-:W-:-:S04]  /*a7d0*/  IMAD.WIDE.U32 R4, R3, R10, RZ ;  /* 0x0000000a03047225 */ /* 0x000fc800078e00ff */
[----:B------:R-:W-:Y:S01]  /*a7e0*/  IMAD.X R9, RZ, RZ, RZ, P0 ;  /* 0x000000ffff097224 */ /* 0x000fe200000e06ff */
[----:B------:R-:W-:Y:S01]  /*a7f0*/  IADD3 RZ, P0, R5, R6, RZ ;  /* 0x0000000605ff7210 */ /* 0x000fe20007f1e0ff */
[----:B------:R-:W-:-:S04]  /*a800*/  IMAD.MOV.U32 R8, RZ, RZ, R7 ;  /* 0x000000ffff087224 */ /* 0x000fc800078e0007 */
[----:B------:R-:W-:-:S08]  /*a810*/  IMAD.WIDE.U32.X R8, R13, R11, R8, P0 ;  /* 0x0000000b0d087225 */ /* 0x000fd000000e0408 */
.L_x_256:
[----:B------:R-:W5:Y:S01]  /*a820*/  LDC.64 R28, c[0x0][0x640] ;  /* 0x00019000ff1c7b82 */ /* 0x000f620000000a00 */
[-CC-:B-1----:R-:W-:Y:S01]  /*a830*/  SHF.R.U64 R139, R8, R0.reuse, R9.reuse ;  /* 0x00000000088b7219 */ /* 0x182fe20000001209 */
[----:B----4-:R-:W-:Y:S01]  /*a840*/  IMAD.MOV R20, RZ, RZ, -R20 ;  /* 0x000000ffff147224 */ /* 0x010fe200078e0a14 */
[----:B------:R-:W-:Y:S01]  /*a850*/  SHF.R.U32.HI R0, RZ, R0, R9 ;  /* 0x00000000ff007219 */ /* 0x000fe20000011609 */
[----:B------:R-:W-:Y:S01]  /*a860*/  ULDC UR4, c[0x0][0x154] ;  /* 0x0000550000047ab9 */ /* 0x000fe20000000800 */
[----:B0-----:R-:W-:Y:S01]  /*a870*/  IADD3 R3, P0, RZ, -R139, RZ ;  /* 0x8000008bff037210 */ /* 0x001fe20007f1e0ff */
[----:B------:R-:W-:Y:S02]  /*a880*/  IMAD R21, R21, R20, R12 ;  /* 0x0000001415157224 */ /* 0x000fe400078e020c */
[----:B------:R-:W0:Y:S01]  /*a890*/  LDC R6, c[0x0][0x618] ;  /* 0x00018600ff067b82 */ /* 0x000e220000000800 */
[----:B------:R-:W-:Y:S02]  /*a8a0*/  IMAD.MOV.U32 R7, RZ, RZ, 0x1 ;  /* 0x00000001ff077424 */ /* 0x000fe400078e00ff */
[----:B--23--:R-:W-:-:S04]  /*a8b0*/  IMAD.X R5, RZ, RZ, ~R0, P0 ;  /* 0x000000ffff057224 */ /* 0x00cfc800000e0e00 */
[-C--:B------:R-:W-:Y:S01]  /*a8c0*/  IMAD R0, R5, R14.reuse, RZ ;  /* 0x0000000e05007224 */ /* 0x080fe200078e02ff */
[----:B------:R-:W1:Y:S01]  /*a8d0*/  LDC R8, c[0x0][0x608] ;  /* 0x00018200ff087b82 */ /* 0x000e620000000800 */
[----:B------:R-:W-:-:S04]  /*a8e0*/  IMAD.WIDE.U32 R4, R3, R14, R16 ;  /* 0x0000000e03047225 */ /* 0x000fc800078e0010 */
[----:B------:R-:W-:Y:S01]  /*a8f0*/  IMAD R3, R3, R15, R0 ;  /* 0x0000000f03037224 */ /* 0x000fe200078e0200 */
[----:B------:R-:W-:Y:S02]  /*a900*/  I2FP.F32.U32 R0, R24 ;  /* 0x0000001800007245 */ /* 0x000fe40000201000 */
[----:B------:R-:W2:Y:S01]  /*a910*/  LDC R26, c[0x0][0x658] ;  /* 0x00019600ff1a7b82 */ /* 0x000ea20000000800 */
[----:B------:R-:W-:Y:S01]  /*a920*/  IMAD.IADD R3, R5, 0x1, R3 ;  /* 0x0000000105037824 */ /* 0x000fe200078e0203 */
[----:B-----5:R-:W-:Y:S01]  /*a930*/  ISETP.NE.U32.AND P0, PT, R28, RZ, PT ;  /* 0x000000ff1c00720c */ /* 0x020fe20003f05070 */
[----:B------:R-:W-:Y:S01]  /*a940*/  FMUL R0, R0, UR4 ;  /* 0x0000000400007c20 */ /* 0x000fe20008400000 */
[----:B------:R-:W-:Y:S02]  /*a950*/  IMAD.MOV.U32 R5, RZ, RZ, -0x1 ;  /* 0xffffffffff057424 */ /* 0x000fe400078e00ff */
[----:B------:R-:W-:Y:S01]  /*a960*/  ISETP.NE.AND.EX P0, PT, R29, RZ, PT, P0 ;  /* 0x000000ff1d00720c */ /* 0x000fe20003f05300 */
[----:B------:R3:W4:Y:S01]  /*a970*/  F2I.U32.TRUNC.NTZ R13, R0 ;  /* 0x00000000000d7305 */ /* 0x000722000020f000 */
[----:B------:R-:W3:Y:S01]  /*a980*/  LDC R15, c[0x0][0x148] ;  /* 0x00005200ff0f7b82 */ /* 0x000ee20000000800 */
[----:B0-----:R-:W-:-:S02]  /*a990*/  SHF.R.U64 R12, R4, R6, R3 ;  /* 0x00000006040c7219 */ /* 0x001fc40000001203 */
[----:B------:R-:W-:-:S05]  /*a9a0*/  SHF.R.U32.HI R3, RZ, R6, R3 ;  /* 0x00000006ff037219 */ /* 0x000fca0000011603 */
[----:B------:R-:W0:Y:S01]  /*a9b0*/  LDC R20, c[0x0][0x600] ;  /* 0x00018000ff147b82 */ /* 0x000e220000000800 */
[-CC-:B-1----:R-:W-:Y:S02]  /*a9c0*/  SHF.R.U64 R10, R12, R8.reuse, R3.reuse ;  /* 0x000000080c0a7219 */ /* 0x182fe40000001203 */
[----:B------:R-:W-:-:S05]  /*a9d0*/  SHF.R.U32.HI R3, RZ, R8, R3 ;  /* 0x00000008ff037219 */ /* 0x000fca0000011603 */
[----:B------:R-:W1:Y:S01]  /*a9e0*/  LDC R27, c[0x0][0x648] ;  /* 0x00019200ff1b7b82 */ /* 0x000e620000000800 */
[-C--:B--2---:R-:W-:Y:S02]  /*a9f0*/  SHF.L.U32 R4, R5, R26.reuse, RZ ;  /* 0x0000001a05047219 */ /* 0x084fe400000006ff */
[-CC-:B------:R-:W-:Y:S02]  /*aa00*/  SHF.R.U64 R14, R10, R26.reuse, R3.reuse ;  /* 0x0000001a0a0e7219 */ /* 0x180fe40000001203 */
[----:B------:R-:W-:Y:S02]  /*aa10*/  SHF.R.U32.HI R5, RZ, R26, R3 ;  /* 0x0000001aff057219 */ /* 0x000fe40000011603 */
[----:B------:R-:W-:Y:S01]  /*aa20*/  LOP3.LUT R25, RZ, R4, RZ, 0x33, !PT ;  /* 0x00000004ff197212 */ /* 0x000fe200078e33ff */
[----:B------:R-:W2:Y:S01]  /*aa30*/  LDC R30, c[0x0][0x638] ;  /* 0x00018e00ff1e7b82 */ /* 0x000ea20000000800 */
[----:B------:R-:W-:Y:S01]  /*aa40*/  SHF.L.U32 R26, R7, R26, RZ ;  /* 0x0000001a071a7219 */ /* 0x000fe200000006ff */
[----:B------:R-:W-:-:S06]  /*aa50*/  IMAD.MOV.U32 R4, RZ, RZ, R14 ;  /* 0x000000ffff047224 */ /* 0x000fcc00078e000e */
[----:B------:R-:W0:Y:S01]  /*aa60*/  LDC R31, c[0x0][0x610] ;  /* 0x00018400ff1f7b82 */ /* 0x000e220000000800 */
[----:B----4-:R-:W-:Y:S05]  /*aa70*/  @!P0 BRA `(.L_x_257) ;  /* 0x0000000000288947 */ /* 0x010fea0003800000 */
        /* <DEDUP_REMOVED lines=10> */
.L_x_257:
[----:B------:R-:W-:Y:S01]  /*ab20*/  ISETP.NE.AND P0, PT, R2, 0x1, PT ;  /* 0x000000010200780c */ /* 0x000fe20003f05270 */
[----:B0-----:R-:W-:Y:S01]  /*ab30*/  VIADD R7, R20, 0xffffffff ;  /* 0xffffffff14077836 */ /* 0x001fe20000000000 */
[----:B-1-3--:R-:W-:Y:S01]  /*ab40*/  SHF.R.U64 R0, R4, R27, R5 ;  /* 0x0000001b04007219 */ /* 0x00afe20000001205 */
[----:B------:R-:W-:Y:S01]  /*ab50*/  IMAD.MOV R13, RZ, RZ, -R13 ;  /* 0x000000ffff0d7224 */ /* 0x000fe200078e0a0d */
[----:B------:R-:W-:Y:S01]  /*ab60*/  LOP3.LUT R5, R10, R25, RZ, 0xc0, !PT ;  /* 0x000000190a057212 */ /* 0x000fe200078ec0ff */
[----:B------:R-:W-:Y:S01]  /*ab70*/  IMAD.MOV.U32 R4, RZ, RZ, 0x1 ;  /* 0x00000001ff047424 */ /* 0x000fe200078e00ff */
[----:B------:R-:W-:Y:S01]  /*ab80*/  LOP3.LUT R12, R12, R7, RZ, 0xc0, !PT ;  /* 0x000000070c0c7212 */ /* 0x000fe200078ec0ff */
[----:B------:R-:W-:Y:S02]  /*ab90*/  IMAD.MOV R3, RZ, RZ, -R0 ;  /* 0x000000ffff037224 */ /* 0x000fe400078e0a00 */
[----:B------:R-:W-:Y:S02]  /*aba0*/  IMAD R0, R26, R0, R5 ;  /* 0x000000001a007224 */ /* 0x000fe400078e0205 */
[----:B--2---:R-:W-:-:S02]  /*abb0*/  IMAD R3, R3, R30, R14 ;  /* 0x0000001e03037224 */ /* 0x004fc400078e020e */
[----:B------:R-:W-:Y:S02]  /*abc0*/  @P0 IMAD R21, R15, R13, R24 ;  /* 0x0000000d0f150224 */ /* 0x000fe400078e0218 */
[----:B------:R-:W-:Y:S01]  /*abd0*/  IMAD R5, R3, R20, R12 ;  /* 0x0000001403057224 */ /* 0x000fe200078e020c */
[----:B------:R-:W-:Y:S01]  /*abe0*/  PRMT R3, R4, 0x7610, R3 ;  /* 0x0000761004037816 */ /* 0x000fe20000000003 */
[----:B------:R-:W-:-:S05]  /*abf0*/  IMAD R0, R0, R31, R21 ;  /* 0x0000001f00007224 */ /* 0x000fca00078e0215 */
[----:B------:R-:W-:Y:S02]  /*ac00*/  SEL R141, R5, R0, !P0 ;  /* 0x00000000058d7207 */ /* 0x000fe40004000000 */
[----:B------:R-:W-:-:S07]  /*ac10*/  SEL R0, R0, R5, !P0 ;  /* 0x0000000500007207 */ /* 0x000fce0004000000 */
.L_x_255:
[----:B------:R-:W-:Y:S01]  /*ac20*/  LOP3.LUT P0, RZ, R3, 0xff, RZ, 0xc0, !PT ;  /* 0x000000ff03ff7812 */ /* 0x000fe2000780c0ff */
[----:B------:R-:W-:-:S12]  /*ac30*/  IMAD.MOV.U32 R138, RZ, RZ, R0 ;  /* 0x000000ffff8a7224 */ /* 0x000fd800078e0000 */
[----:B------:R-:W-:Y:S05]  /*ac40*/  @P0 BRA `(.L_x_258) ;  /* 0xffffff6400700947 */ /* 0x000fea000383ffff */
[----:B------:R-:W-:Y:S05]  /*ac50*/  EXIT ;  /* 0x000000000000794d */ /* 0x000fea0003800000 */
.L_x_7:
[----:B0-----:R-:W-:Y:S01]  /*ac60*/  ULDC.64 UR4, c[0x0][0x650] ;  /* 0x0001940000047ab9 */ /* 0x001fe20000000a00 */
        /* <DEDUP_REMOVED lines=25> */
.L_x_260:
[----:B------:R-:W0:Y:S01]  /*ae00*/  LDC.64 R28, c[0x0][0x640] ;  /* 0x00019000ff1c7b82 */ /* 0x000e220000000a00 */
[-CC-:B------:R-:W-:Y:S01]  /*ae10*/  SHF.R.U64 R22, R12, R6.reuse, R13.reuse ;  /* 0x000000060c167219 */ /* 0x180fe2000000120d */
[----:B------:R-:W-:Y:S01]  /*ae20*/  IMAD.MOV.U32 R30, RZ, RZ, 0x1 ;  /* 0x00000001ff1e7424 */ /* 0x000fe200078e00ff */
[----:B------:R-:W-:Y:S02]  /*ae30*/  SHF.R.U32.HI R6, RZ, R6, R13 ;  /* 0x00000006ff067219 */ /* 0x000fe4000001160d */
        /* <DEDUP_REMOVED lines=8> */
[----:B------:R-:W-:Y:S01]  /*aec0*/  IMAD.IADD R9, R9, 0x1, R11 ;  /* 0x0000000109097824 */ /* 0x000fe200078e020b */
[----:B0-----:R-:W-:-:S04]  /*aed0*/  ISETP.NE.U32.AND P0, PT, R28, RZ, PT ;  /* 0x000000ff1c00720c */ /* 0x001fc80003f05070 */
[----:B------:R-:W-:Y:S02]  /*aee0*/  ISETP.NE.AND.EX P0, PT, R29, RZ, PT, P0 ;  /* 0x000000ff1d00720c */ /* 0x000fe40003f05300 */
[----:B------:R-:W0:Y:S01]  /*aef0*/  LDC R20, c[0x0][0x600] ;  /* 0x00018000ff147b82 */ /* 0x000e220000000800 */
[-CC-:B-1----:R-:W-:Y:S01]  /*af00*/  SHF.R.U64 R14, R8, R10.reuse, R9.reuse ;  /* 0x0000000a080e7219 */ /* 0x182fe20000001209 */
[----:B------:R-:W-:Y:S01]  /*af10*/  IMAD.MOV.U32 R8, RZ, RZ, -0x1 ;  /* 0xffffffffff087424 */ /* 0x000fe200078e00ff */
[----:B------:R-:W-:-:S05]  /*af20*/  SHF.R.U32.HI R9, RZ, R10, R9 ;  /* 0x0000000aff097219 */ /* 0x000fca0000011609 */
[----:B------:R-:W1:Y:S01]  /*af30*/  LDC R24, c[0x0][0x648] ;  /* 0x00019200ff187b82 */ /* 0x000e620000000800 */
[-CC-:B--2---:R-:W-:Y:S02]  /*af40*/  SHF.R.U64 R23, R14, R12.reuse, R9.reuse ;  /* 0x0000000c0e177219 */ /* 0x184fe40000001209 */
[----:B------:R-:W-:-:S05]  /*af50*/  SHF.R.U32.HI R6, RZ, R12, R9 ;  /* 0x0000000cff067219 */ /* 0x000fca0000011609 */
[----:B------:R-:W2:Y:S01]  /*af60*/  LDC R26, c[0x0][0x638] ;  /* 0x00018e00ff1a7b82 */ /* 0x000ea20000000800 */
[-C--:B---3--:R-:W-:Y:S02]  /*af70*/  SHF.L.U32 R8, R8, R27.reuse, RZ ;  /* 0x0000001b08087219 */ /* 0x088fe400000006ff */
[-CC-:B------:R-:W-:Y:S02]  /*af80*/  SHF.R.U64 R25, R23, R27.reuse, R6.reuse ;  /* 0x0000001b17197219 */ /* 0x180fe40000001206 */
[----:B------:R-:W-:Y:S02]  /*af90*/  LOP3.LUT R32, RZ, R8, RZ, 0x33, !PT ;  /* 0x00000008ff207212 */ /* 0x000fe400078e33ff */
[----:B------:R-:W-:Y:S01]  /*afa0*/  SHF.R.U32.HI R9, RZ, R27, R6 ;  /* 0x0000001bff097219 */ /* 0x000fe20000011606 */
[----:B------:R-:W3:Y:S01]  /*afb0*/  LDC R31, c[0x0][0x610] ;  /* 0x00018400ff1f7b82 */ /* 0x000ee20000000800 */
[----:B------:R-:W-:Y:S01]  /*afc0*/  IMAD.MOV.U32 R8, RZ, RZ, R25 ;  /* 0x000000ffff087224 */ /* 0x000fe200078e0019 */
[----:B------:R-:W-:Y:S06]  /*afd0*/  @!P0 BRA `(.L_x_261) ;  /* 0x0000000000288947 */ /* 0x000fec0003800000 */
        /* <DEDUP_REMOVED lines=10> */
.L_x_261:
[----:B------:R-:W-:Y:S02]  /*b080*/  ISETP.NE.AND P0, PT, R2, 0x1, PT ;  /* 0x000000010200780c */ /* 0x000fe40003f05270 */
[----:B-1----:R-:W-:Y:S01]  /*b090*/  SHF.R.U64 R6, R8, R24, R9 ;  /* 0x0000001808067219 */ /* 0x002fe20000001209 */
[----:B0-----:R-:W-:Y:S01]  /*b0a0*/  VIADD R9, R20, 0xffffffff ;  /* 0xffffffff14097836 */ /* 0x001fe20000000000 */
[----:B------:R-:W-:Y:S02]  /*b0b0*/  SHF.L.U32 R30, R30, R27, RZ ;  /* 0x0000001b1e1e7219 */ /* 0x000fe400000006ff */
[----:B------:R-:W-:Y:S01]  /*b0c0*/  LOP3.LUT R5, R23, R32, RZ, 0xc0, !PT ;  /* 0x0000002017057212 */ /* 0x000fe200078ec0ff */
[----:B------:R-:W-:-:S04]  /*b0d0*/  IMAD.MOV R8, RZ, RZ, -R6 ;  /* 0x000000ffff087224 */ /* 0x000fc800078e0a06 */
[----:B------:R-:W-:Y:S01]  /*b0e0*/  IMAD R6, R30, R6, R5 ;  /* 0x000000061e067224 */ /* 0x000fe200078e0205 */
[----:B------:R-:W-:Y:S01]  /*b0f0*/  LOP3.LUT R5, R14, R9, RZ, 0xc0, !PT ;  /* 0x000000090e057212 */ /* 0x000fe200078ec0ff */
[----:B------:R-:W-:Y:S02]  /*b100*/  @P0 IMAD R3, R7, R21, R4 ;  /* 0x0000001507030224 */ /* 0x000fe400078e0204 */
[----:B--2---:R-:W-:Y:S02]  /*b110*/  IMAD R4, R8, R26, R25 ;  /* 0x0000001a08047224 */ /* 0x004fe400078e0219 */
[----:B---3--:R-:W-:Y:S02]  /*b120*/  IMAD R3, R6, R31, R3 ;  /* 0x0000001f06037224 */ /* 0x008fe400078e0203 */
[----:B------:R-:W-:Y:S02]  /*b130*/  IMAD R4, R4, R20, R5 ;  /* 0x0000001404047224 */ /* 0x000fe400078e0205 */
[----:B------:R-:W-:-:S02]  /*b140*/  IMAD.MOV.U32 R8, RZ, RZ, 0x1 ;  /* 0x00000001ff087424 */ /* 0x000fc400078e00ff */
[----:B------:R-:W-:Y:S01]  /*b150*/  IMAD.MOV.U32 R6, RZ, RZ, R22 ;  /* 0x000000ffff067224 */ /* 0x000fe200078e0016 */
[----:B------:R-:W-:Y:S02]  /*b160*/  SEL R20, R4, R3, !P0 ;  /* 0x0000000304147207 */ /* 0x000fe40004000000 */
[----:B------:R-:W-:-:S07]  /*b170*/  SEL R13, R3, R4, !P0 ;  /* 0x00000004030d7207 */ /* 0x000fce0004000000 */
.L_x_259:
[----:B------:R-:W-:-:S08]  /*b180*/  NOP ;  /* 0x0000000000007918 */ /* 0x000fd00000000000 */
[----:B------:R-:W0:-:S00]  /*b190*/  USETMAXREG.DEALLOC.CTAPOOL 0x28 ;  /* 0x00000028000079c8 */ /* 0x000e0000080e0500 */
[----:B0-----:R-:W-:-:S13]  /*b1a0*/  ISETP.NE.AND P0, PT, R0, RZ, PT ;  /* 0x000000ff0000720c */ /* 0x001fda0003f05270 */
[----:B------:R-:W-:Y:S05]  /*b1b0*/  @P0 EXIT ;  /* 0x000000000000094d */ /* 0x000fea0003800000 */
[----:B------:R-:W-:Y:S01]  /*b1c0*/  LOP3.LUT P0, RZ, R8, 0xff, RZ, 0xc0, !PT ;  /* 0x000000ff08ff7812 */ /* 0x000fe2000780c0ff */
[----:B------:R-:W-:Y:S02]  /*b1d0*/  IMAD.MOV.U32 R0, RZ, RZ, 0x1 ;  /* 0x00000001ff007424 */ /* 0x000fe400078e00ff */
[----:B------:R-:W-:-:S10]  /*b1e0*/  IMAD.MOV.U32 R3, RZ, RZ, RZ ;  /* 0x000000ffff037224 */ /* 0x000fd400078e00ff */
[----:B------:R-:W-:Y:S05]  /*b1f0*/  @!P0 BRA `(.L_x_262) ;  /* 0x0000000c003c8947 */ /* 0x000fea0003800000 */
[----:B------:R-:W0:Y:S01]  /*b200*/  LDC R0, c[0x0][0x28c] ;  /* 0x0000a300ff007b82 */ /* 0x000e220000000800 */
[----:B------:R-:W1:Y:S01]  /*b210*/  S2R R9, SR_CgaCtaId ;  /* 0x0000000000097919 */ /* 0x000e620000008800 */
[----:B------:R-:W-:Y:S01]  /*b220*/  ULDC UR5, c[0x0][0x600] ;  /* 0x0001800000057ab9 */ /* 0x000fe20000000800 */
[----:B------:R-:W-:Y:S01]  /*b230*/  ULDC UR4, c[0x0][0xc] ;  /* 0x0000030000047ab9 */ /* 0x000fe20000000800 */
[----:B------:R-:W-:Y:S01]  /*b240*/  UIADD3 UR16, UR5, -0x1, URZ ;  /* 0xffffffff05107890 */ /* 0x000fe2000fffe03f */
[----:B------:R-:W-:Y:S01]  /*b250*/  BSSY B0, `(.L_x_262) ;  /* 0x00000c9000007945 */ /* 0x000fe20003800000 */
[----:B------:R-:W-:Y:S01]  /*b260*/  ULDC UR6, c[0x0][0x658] ;  /* 0x0001960000067ab9 */ /* 0x000fe20000000800 */
[----:B------:R-:W-:Y:S01]  /*b270*/  ULDC UR5, c[0x0][0x10] ;  /* 0x0000040000057ab9 */ /* 0x000fe20000000800 */
[----:B------:R-:W-:Y:S01]  /*b280*/  UMOV UR7, 0xffffffff ;  /* 0xffffffff00077882 */ /* 0x000fe20000000000 */
[----:B------:R-:W-:Y:S01]  /*b290*/  UMOV UR8, 0x1 ;  /* 0x0000000100087882 */ /* 0x000fe20000000000 */
[----:B------:R-:W-:Y:S01]  /*b2a0*/  UIMAD.WIDE.U32 UR4, UR4, UR5, URZ ;  /* 0x00000005040472a5 */ /* 0x000fe2000f8e003f */
[----:B------:R-:W-:Y:S01]  /*b2b0*/  IMAD.MOV.U32 R11, RZ, RZ, 0x1 ;  /* 0x00000001ff0b7424 */ /* 0x000fe200078e00ff */
[----:B------:R-:W-:Y:S01]  /*b2c0*/  USHF.L.U32 UR7, UR7, UR6, URZ ;  /* 0x0000000607077299 */ /* 0x000fe2000800063f */
[----:B------:R-:W-:Y:S01]  /*b2d0*/  LOP3.LUT R8, R19, 0x2, RZ, 0xfc, !PT ;  /* 0x0000000213087812 */ /* 0x000fe200078efcff */
[----:B------:R-:W-:-:S02]  /*b2e0*/  USHF.L.U32 UR18, UR8, UR6, URZ ;  /* 0x0000000608127299 */ /* 0x000fc4000800063f */
[----:B------:R-:W-:Y:S01]  /*b2f0*/  ULOP3.LUT UR17, URZ, UR7, URZ, 0x33, !UPT ;  /* 0x000000073f117292 */ /* 0x000fe2000f8e333f */
[----:B------:R-:W-:Y:S01]  /*b300*/  ULDC UR6, c[0x0][0x14] ;  /* 0x0000050000067ab9 */ /* 0x000fe20000000800 */
[----:B------:R-:W-:Y:S01]  /*b310*/  ULDC.64 UR22, c[0x0][0x198] ;  /* 0x0000660000167ab9 */ /* 0x000fe20000000a00 */
[----:B------:R-:W-:Y:S02]  /*b320*/  UIMAD.WIDE.U32 UR20, UR4, UR6, URZ ;  /* 0x00000006041472a5 */ /* 0x000fe4000f8e003f */
[----:B------:R-:W-:Y:S01]  /*b330*/  UIMAD UR13, UR5, UR6, URZ ;  /* 0x00000006050d72a4 */ /* 0x000fe2000f8e023f */
[----:B0-----:R-:W-:-:S03]  /*b340*/  VIADD R0, R0, 0x3f ;  /* 0x0000003f00007836 */ /* 0x001fc60000000000 */
[----:B------:R-:W-:Y:S02]  /*b350*/  UIADD3 UR13, UR21, UR13, URZ ;  /* 0x0000000d150d7290 */ /* 0x000fe4000fffe03f */
[----:B------:R-:W-:-:S04]  /*b360*/  SHF.R.S32.HI R3, RZ, 0x1f, R0 ;  /* 0x0000001fff037819 */ /* 0x000fc80000011400 */
[----:B------:R-:W-:Y:S01]  /*b370*/  LEA.HI R3, R3, R0, RZ, 0x6 ;  /* 0x0000000003037211 */ /* 0x000fe200078f30ff */
[----:B------:R-:W-:Y:S01]  /*b380*/  IMAD.MOV.U32 R0, RZ, RZ, 0x1 ;  /* 0x00000001ff007424 */ /* 0x000fe200078e00ff */
[----:B-1----:R-:W-:Y:S02]  /*b390*/  LOP3.LUT R9, R9, 0x1, RZ, 0xc0, !PT ;  /* 0x0000000109097812 */ /* 0x002fe400078ec0ff */
[----:B------:R-:W-:Y:S01]  /*b3a0*/  SHF.R.S32.HI R10, RZ, 0x6, R3 ;  /* 0x00000006ff0a7819 */ /* 0x000fe20000011403 */
[----:B------:R-:W-:-:S04]  /*b3b0*/  IMAD.MOV.U32 R3, RZ, RZ, RZ ;  /* 0x000000ffff037224 */ /* 0x000fc800078e00ff */
[----:B------:R-:W-:-:S07]  /*b3c0*/  VIADD R12, R10, 0x1 ;  /* 0x000000010a0c7836 */ /* 0x000fce0000000000 */
.L_x_273:
[----:B------:R-:W-:-:S03]  /*b3d0*/  UMOV UR4, 0xffffffff ;  /* 0xffffffff00047882 */ /* 0x000fc60000000000 */
[----:B------:R-:W-:Y:S05]  /*b3e0*/  BRA.DIV UR4, `(.L_x_263) ;  /* 0x0000000e04d07947 */ /* 0x000fea000b800000 */
[----:B------:R-:W-:-:S13]  /*b3f0*/  ELECT P6, URZ, PT ;  /* 0x00000000003f782f */ /* 0x000fda00038c0000 */
.L_x_285:
[----:B------:R-:W0:Y:S01]  /*b400*/  LDC R4, c[0x0][0x28c] ;  /* 0x0000a300ff047b82 */ /* 0x000e220000000800 */
[----:B------:R-:W-:Y:S01]  /*b410*/  BSSY B1, `(.L_x_264) ;  /* 0x000003a000017945 */ /* 0x000fe20003800000 */
[----:B0-----:R-:W-:-:S13]  /*b420*/  ISETP.LT.OR P6, PT, R4, 0x1, !P6 ;  /* 0x000000010400780c */ /* 0x001fda00077c1670 */
[----:B------:R-:W-:Y:S05]  /*b430*/  @P6 BRA `(.L_x_265) ;  /* 0x0000000000dc6947 */ /* 0x000fea0003800000 */
[----:B------:R-:W-:Y:S02]  /*b440*/  IMAD R20, R20, 0x2, R9 ;  /* 0x0000000214147824 */ /* 0x000fe400078e0209 */
[----:B------:R-:W-:Y:S02]  /*b450*/  IMAD.SHL.U32 R21, R13, 0x80, RZ ;  /* 0x000000800d157824 */ /* 0x000fe400078e00ff */
[----:B------:R-:W-:Y:S02]  /*b460*/  IMAD.MOV.U32 R22, RZ, RZ, RZ ;  /* 0x000000ffff167224 */ /* 0x000fe400078e00ff */
[----:B------:R-:W-:Y:S02]  /*b470*/  IMAD.MOV.U32 R4, RZ, RZ, R12 ;  /* 0x000000ffff047224 */ /* 0x000fe400078e000c */
[----:B------:R-:W-:Y:S02]  /*b480*/  IMAD.MOV.U32 R5, RZ, RZ, R0 ;  /* 0x000000ffff057224 */ /* 0x000fe400078e0000 */
[----:B------:R-:W-:-:S02]  /*b490*/  IMAD.MOV.U32 R14, RZ, RZ, R3 ;  /* 0x000000ffff0e7224 */ /* 0x000fc400078e0003 */
[----:B------:R-:W-:-:S07]  /*b4a0*/  IMAD R15, R20, 0x70, RZ ;  /* 0x00000070140f7824 */ /* 0x000fce00078e02ff */
.L_x_268:
[----:B------:R-:W0:Y:S01]  /*b4b0*/  S2R R20, SR_CgaCtaId ;  /* 0x0000000000147919 */ /* 0x000e220000008800 */
[----:B------:R-:W-:Y:S02]  /*b4c0*/  MOV R7, 0x400 ;  /* 0x0000040000077802 */ /* 0x000fe40000000f00 */
[----:B------:R-:W-:-:S13]  /*b4d0*/  LOP3.LUT P1, RZ, R18, 0x7f, RZ, 0xc0, !PT ;  /* 0x0000007f12ff7812 */ /* 0x000fda000782c0ff */
[----:B------:R-:W1:Y:S01]  /*b4e0*/  @!P1 LDC R13, c[0x0][0x500] ;  /* 0x00014000ff0d9b82 */ /* 0x000e620000000800 */
[----:B0-----:R-:W-:Y:S02]  /*b4f0*/  LEA R23, R20, R7, 0x18 ;  /* 0x0000000714177211 */ /* 0x001fe400078ec0ff */
[----:B------:R-:W-:-:S03]  /*b500*/  SHF.L.U32 R7, R5, 0x1f, RZ ;  /* 0x0000001f05077819 */ /* 0x000fc600000006ff */
[----:B------:R-:W-:-:S04]  /*b510*/  IMAD R20, R14, 0x8, R23 ;  /* 0x000000080e147824 */ /* 0x000fc800078e0217 */
[----:B------:R-:W0:Y:S02]  /*b520*/  SYNCS.PHASECHK.TRANS64.TRYWAIT P0, [R20+URZ+0x28], R7 ;  /* 0x00002807140075a7 */ /* 0x000e24000800017f */
[----:B01----:R-:W-:Y:S05]  /*b530*/  @!P0 BRA `(.L_x_266) ;  /* 0x0000000c009c8947 */ /* 0x003fea0003800000 */
.L_x_286:
[----:B0-----:R-:W-:Y:S01]  /*b540*/  PRMT R7, R8, 0x9910, RZ ;  /* 0x0000991008077816 */ /* 0x001fe200000000ff */
[----:B------:R0:W-:Y:S03]  /*b550*/  @!P1 SYNCS.ARRIVE.TRANS64 RZ, [R20+URZ], R13 ;  /* 0x0000000d14ff99a7 */ /* 0x0001e6000800003f */
[----:B------:R-:W-:-:S13]  /*b560*/  ISETP.NE.AND P0, PT, R7, 0x2, PT ;  /* 0x000000020700780c */ /* 0x000fda0003f05270 */
[----:B0-----:R-:W-:Y:S05]  /*b570*/  @P0 BRA `(.L_x_267) ;  /* 0x0000000000040947 */ /* 0x001fea0003800000 */
[----:B------:R-:W-:Y:S01]  /*b580*/  BPT.TRAP 0x1 ;  /* 0x000000040000795c */ /* 0x000fe20000300000 */
.L_x_267:
[----:B------:R-:W-:Y:S01]  /*b590*/  IMAD R7, R14, 0x2, R9 ;  /* 0x000000020e077824 */ /* 0x000fe200078e0209 */
[----:B------:R-:W-:Y:S01]  /*b5a0*/  R2UR UR9, R20 ;  /* 0x00000000140972ca */ /* 0x000fe200000e0000 */
[--C-:B------:R-:W-:Y:S01]  /*b5b0*/  IMAD R13, R14, 0x4000, R23.reuse ;  /* 0x000040000e0d7824 */ /* 0x100fe200078e0217 */
[----:B------:R-:W-:Y:S01]  /*b5c0*/  UIADD3 UR4, UP0, UR22, 0xf0, URZ ;  /* 0x000000f016047890 */ /* 0x000fe2000ff1e03f */
[----:B------:R-:W-:Y:S01]  /*b5d0*/  IMAD R7, R7, 0x1c00, RZ ;  /* 0x00001c0007077824 */ /* 0x000fe200078e02ff */
[----:B------:R-:W-:Y:S01]  /*b5e0*/  R2UR UR11, R21 ;  /* 0x00000000150b72ca */ /* 0x000fe200000e0000 */
[----:B------:R-:W-:Y:S01]  /*b5f0*/  VIADD R4, R4, 0xffffffff ;  /* 0xffffffff04047836 */ /* 0x000fe20000000000 */
[----:B------:R-:W-:Y:S01]  /*b600*/  R2UR UR5, R13 ;  /* 0x000000000d0572ca */ /* 0x000fe200000e0000 */
[----:B------:R-:W-:Y:S01]  /*b610*/  IMAD R7, R7, 0x2, R23 ;  /* 0x0000000207077824 */ /* 0x000fe200078e0217 */
[----:B------:R-:W-:Y:S01]  /*b620*/  R2UR UR10, R22 ;  /* 0x00000000160a72ca */ /* 0x000fe200000e0000 */
[----:B------:R-:W-:Y:S01]  /*b630*/  UIADD3 UR24, UP1, UR22, 0x1f0, URZ ;  /* 0x000001f016187890 */ /* 0x000fe2000ff3e03f */
[----:B------:R-:W-:Y:S01]  /*b640*/  R2UR UR12, R6 ;  /* 0x00000000060c72ca */ /* 0x000fe200000e0000 */
[----:B------:R-:W-:Y:S01]  /*b650*/  VIADD R14, R14, 0x1 ;  /* 0x000000010e0e7836 */ /* 0x000fe20000000000 */
[----:B------:R-:W-:Y:S01]  /*b660*/  R2UR UR8, R7 ;  /* 0x00000000070872ca */ /* 0x000fe200000e0000 */
[----:B------:R-:W-:Y:S01]  /*b670*/  UIADD3.X UR25, URZ, UR23, URZ, UP1, !UPT ;  /* 0x000000173f197290 */ /* 0x000fe20008ffe43f */
[----:B------:R-:W-:Y:S01]  /*b680*/  R2UR UR19, R15 ;  /* 0x000000000f1372ca */ /* 0x000fe200000e0000 */
[----:B------:R-:W-:Y:S01]  /*b690*/  UMOV UR6, 0x0 ;  /* 0x0000000000067882 */ /* 0x000fe20000000000 */
[----:B------:R-:W-:Y:S01]  /*b6a0*/  ISETP.GT.AND P1, PT, R4, 0x1, PT ;  /* 0x000000010400780c */ /* 0x000fe20003f24270 */
[----:B------:R-:W-:Y:S01]  /*b6b0*/  UMOV UR7, 0x10000000 ;  /* 0x1000000000077882 */ /* 0x000fe20000000000 */
[----:B------:R-:W-:Y:S01]  /*b6c0*/  ISETP.NE.AND P0, PT, R14, 0x5, PT ;  /* 0x000000050e00780c */ /* 0x000fe20003f05270 */
[----:B------:R-:W-:Y:S01]  /*b6d0*/  UIADD3 UR14, UR5, 0x100, URZ ;  /* 0x00000100050e7890 */ /* 0x000fe2000fffe03f */
[----:B------:R-:W-:Y:S01]  /*b6e0*/  VIADD R22, R22, 0x40 ;  /* 0x0000004016167836 */ /* 0x000fe20000000000 */
[----:B------:R-:W-:Y:S01]  /*b6f0*/  UIADD3.X UR5, URZ, UR23, URZ, UP0, !UPT ;  /* 0x000000173f057290 */ /* 0x000fe200087fe43f */
[----:B------:R-:W-:Y:S01]  /*b700*/  SEL R20, RZ, 0x1, P0 ;  /* 0x00000001ff147807 */ /* 0x000fe20000000000 */
[----:B------:R-:W-:Y:S01]  /*b710*/  UMOV UR26, 0x30000 ;  /* 0x00030000001a7882 */ /* 0x000fe20000000000 */
[----:B------:R-:W-:Y:S01]  /*b720*/  SEL R14, R14, RZ, P0 ;  /* 0x000000ff0e0e7207 */ /* 0x000fe20000000000 */
[----:B------:R-:W-:Y:S01]  /*b730*/  UIADD3 UR15, UR8, 0x14100, URZ ;  /* 0x00014100080f7890 */ /* 0x000fe2000fffe03f */
[----:B------:R-:W-:-:S02]  /*b740*/  LOP3.LUT R5, R5, R20, RZ, 0x3c, !PT ;  /* 0x0000001405057212 */ /* 0x000fc400078e3cff */
[----:B------:R-:W-:Y:S02]  /*b750*/  UMOV UR8, UR14 ;  /* 0x0000000e00087c82 */ /* 0x000fe40008000000 */
[----:B------:R0:W-:Y:S02]  /*b760*/  UTMALDG.3D [UR8], [UR4], desc[UR6] ;  /* 0x00000608040075b4 */ /* 0x0001e40008011000 */
[----:B0-----:R-:W-:Y:S01]  /*b770*/  UMOV UR8, UR15 ;  /* 0x0000000f00087c82 */ /* 0x001fe20008000000 */
[----:B------:R-:W-:Y:S02]  /*b780*/  UMOV UR11, UR19 ;  /* 0x00000013000b7c82 */ /* 0x000fe40008000000 */
[----:B------:R0:W-:Y:S02]  /*b790*/  UTMALDG.3D.MULTICAST [UR8], [UR24], UR26, desc[UR6] ;  /* 0x00000608180073b4 */ /* 0x0001e4000801181a */
[----:B0-----:R-:W-:Y:S05]  /*b7a0*/  @P1 BRA `(.L_x_268) ;  /* 0xfffffffc00401947 */ /* 0x001fea000383ffff */
.L_x_265:
[----:B------:R-:W-:Y:S05]  /*b7b0*/  BSYNC B1 ;  /* 0x0000000000017941 */ /* 0x000fea0003800000 */
.L_x_264:
[----:B------:R-:W-:Y:S01]  /*b7c0*/  LOP3.LUT P1, RZ, R11, 0xff, RZ, 0xc0, !PT ;  /* 0x000000ff0bff7812 */ /* 0x000fe2000782c0ff */
[C---:B------:R-:W-:Y:S01]  /*b7d0*/  IMAD.IADD R6, R10.reuse, 0x1, R3 ;  /* 0x000000010a067824 */ /* 0x040fe200078e0203 */
[----:B------:R-:W-:Y:S01]  /*b7e0*/  ULDC.64 UR4, c[0x0][0x650] ;  /* 0x0001940000047ab9 */ /* 0x000fe20000000a00 */
[----:B------:R-:W-:Y:S01]  /*b7f0*/  ISETP.GE.U32.AND P2, PT, R10, 0x5, PT ;  /* 0x000000050a00780c */ /* 0x000fe20003f46070 */
[----:B------:R-:W-:Y:S01]  /*b800*/  BSSY B1, `(.L_x_269) ;  /* 0x000006b000017945 */ /* 0x000fe20003800000 */
[----:B------:R-:W-:Y:S01]  /*b810*/  IMAD.MOV.U32 R13, RZ, RZ, -0x1 ;  /* 0xffffffffff0d7424 */ /* 0x000fe200078e00ff */
[----:B------:R-:W-:Y:S01]  /*b820*/  ISETP.GT.U32.AND P0, PT, R6, 0x4, PT ;  /* 0x000000040600780c */ /* 0x000fe20003f04070 */
[----:B------:R-:W-:Y:S01]  /*b830*/  IMAD.MOV.U32 R20, RZ, RZ, -0x1 ;  /* 0xffffffffff147424 */ /* 0x000fe200078e00ff */
[----:B------:R-:W-:Y:S02]  /*b840*/  PRMT R11, RZ, 0x7610, R11 ;  /* 0x00007610ff0b7816 */ /* 0x000fe4000000000b */
[----:B------:R-:W-:-:S03]  /*b850*/  ISETP.LT.U32.AND P0, PT, R10, 0x5, P0 ;  /* 0x000000050a00780c */ /* 0x000fc60000701070 */
[----:B------:R-:W0:Y:S01]  /*b860*/  @P1 S2R R5, SR_CgaCtaId ;  /* 0x0000000000051919 */ /* 0x000e220000008800 */
[----:B------:R-:W-:-:S04]  /*b870*/  @P1 MOV R4, 0x400 ;  /* 0x0000040000041802 */ /* 0x000fc80000000f00 */
[----:B0-----:R-:W-:Y:S01]  /*b880*/  @P1 LEA R3, R5, R4, 0x18 ;  /* 0x0000000405031211 */ /* 0x001fe200078ec0ff */
[----:B------:R-:W-:-:S03]  /*b890*/  IMAD.WIDE.U32 R4, R6, -0x33333333, RZ ;  /* 0xcccccccd06047825 */ /* 0x000fc600078e00ff */
[----:B------:R0:W-:Y:S01]  /*b8a0*/  @P1 SYNCS.ARRIVE.TRANS64.A1T0 RZ, [R3+URZ+0x68], RZ ;  /* 0x000068ff03ff19a7 */ /* 0x0001e2000810003f */
[----:B------:R-:W-:Y:S02]  /*b8b0*/  IADD3 R16, P1, R16, UR20, RZ ;  /* 0x0000001410107c10 */ /* 0x000fe4000ff3e0ff */
[----:B------:R-:W-:Y:S02]  /*b8c0*/  SHF.R.U32.HI R5, RZ, 0x2, R5 ;  /* 0x00000002ff057819 */ /* 0x000fe40000011605 */
[----:B------:R-:W-:Y:S02]  /*b8d0*/  IADD3.X R17, R17, UR13, RZ, P1, !PT ;  /* 0x0000000d11117c10 */ /* 0x000fe40008ffe4ff */
[----:B------:R-:W-:Y:S02]  /*b8e0*/  PRMT R4, RZ, 0x7610, R4 ;  /* 0x00007610ff047816 */ /* 0x000fe40000000004 */
[----:B0-----:R-:W-:Y:S02]  /*b8f0*/  SEL R3, RZ, 0x1, !P0 ;  /* 0x00000001ff037807 */ /* 0x001fe40004000000 */
[----:B------:R-:W-:-:S02]  /*b900*/  ISETP.GE.U32.AND P0, PT, R16, UR4, PT ;  /* 0x0000000410007c0c */ /* 0x000fc4000bf06070 */
[----:B------:R-:W-:Y:S01]  /*b910*/  LOP3.LUT R0, R0, R3, RZ, 0x3c, !PT ;  /* 0x0000000300007212 */ /* 0x000fe200078e3cff */
[----:B------:R-:W-:Y:S01]  /*b920*/  IMAD R3, R5, -0x5, R6 ;  /* 0xfffffffb05037824 */ /* 0x000fe200078e0206 */
[----:B------:R-:W-:Y:S01]  /*b930*/  ISETP.GE.U32.AND.EX P0, PT, R17, UR5, PT, P0 ;  /* 0x0000000511007c0c */ /* 0x000fe2000bf06100 */
[----:B------:R-:W-:Y:S01]  /*b940*/  IMAD.MOV.U32 R6, RZ, RZ, -0x1 ;  /* 0xffffffffff067424 */ /* 0x000fe200078e00ff */
[----:B------:R-:W-:-:S11]  /*b950*/  @P2 LOP3.LUT R0, R0, 0x1, R5, 0x78, !PT ;  /* 0x0000000100002812 */ /* 0x000fd600078e7805 */
[----:B------:R-:W-:Y:S05]  /*b960*/  @P0 BRA `(.L_x_270) ;  /* 0x0000000400500947 */ /* 0x000fea0003800000 */
[----:B------:R-:W0:Y:S01]  /*b970*/  S2R R15, SR_CTAID.X ;  /* 0x00000000000f7919 */ /* 0x000e220000002500 */
[----:B------:R-:W-:Y:S01]  /*b980*/  ULDC.64 UR4, c[0x0][0x628] ;  /* 0x00018a0000047ab9 */ /* 0x000fe20000000a00 */
[----:B------:R-:W1:Y:S01]  /*b990*/  LDC R20, c[0x0][0x144] ;  /* 0x00005100ff147b82 */ /* 0x000e620000000800 */
[----:B------:R-:W-:Y:S01]  /*b9a0*/  ISETP.NE.U32.AND P0, PT, RZ, UR4, PT ;  /* 0x00000004ff007c0c */ /* 0x000fe2000bf05070 */
[----:B------:R-:W2:Y:S01]  /*b9b0*/  S2R R13, SR_CTAID.Y ;  /* 0x00000000000d7919 */ /* 0x000ea20000002600 */
[----:B------:R-:W-:Y:S01]  /*b9c0*/  ULDC UR7, c[0x0][0x630] ;  /* 0x00018c0000077ab9 */ /* 0x000fe20000000800 */
[----:B------:R-:W-:Y:S01]  /*b9d0*/  ULDC UR8, c[0x0][0x150] ;  /* 0x0000540000087ab9 */ /* 0x000fe20000000800 */
[----:B------:R-:W-:Y:S01]  /*b9e0*/  ISETP.NE.AND.EX P0, PT, RZ, UR5, PT, P0 ;  /* 0x00000005ff007c0c */ /* 0x000fe2000bf05300 */
[----:B------:R-:W-:Y:S02]  /*b9f0*/  IMAD.MOV.U32 R4, RZ, RZ, R16 ;  /* 0x000000ffff047224 */ /* 0x000fe400078e0010 */
[----:B------:R-:W-:Y:S01]  /*ba00*/  IMAD.MOV.U32 R5, RZ, RZ, R17 ;  /* 0x000000ffff057224 */ /* 0x000fe200078e0011 */
[----:B0-----:R-:W-:-:S09]  /*ba10*/  I2FP.F32.U32 R22, R15 ;  /* 0x0000000f00167245 */ /* 0x001fd20000201000 */
[----:B------:R-:W-:Y:S05]  /*ba20*/  @!P0 BRA `(.L_x_271) ;  /* 0x0000000000288947 */ /* 0x000fea0003800000 */
[----:B------:R-:W-:Y:S02]  /*ba30*/  ULDC UR6, c[0x0][0x634] ;  /* 0x00018d0000067ab9 */ /* 0x000fe40000000800 */
[----:B------:R-:W-:-:S05]  /*ba40*/  IADD3 R5, P0, R16, UR6, RZ ;  /* 0x0000000610057c10 */ /* 0x000fca000ff1e0ff */
[----:B------:R-:W-:-:S04]  /*ba50*/  IMAD.X R21, RZ, RZ, R17, P0 ;  /* 0x000000ffff157224 */ /* 0x000fc800000e0611 */
[----:B------:R-:W-:-:S04]  /*ba60*/  IMAD.WIDE.U32 R6, R21, UR4, RZ ;  /* 0x0000000415067c25 */ /* 0x000fc8000f8e00ff */
[----:B------:R-:W-:-:S04]  /*ba70*/  IMAD.WIDE.U32 R6, P0, R5, UR5, R6 ;  /* 0x0000000505067c25 */ /* 0x000fc8000f800006 */
[----:B------:R-:W-:-:S04]  /*ba80*/  IMAD.WIDE.U32 R4, R5, UR4, RZ ;  /* 0x0000000405047c25 */ /* 0x000fc8000f8e00ff */
[----:B------:R-:W-:Y:S01]  /*ba90*/  IMAD.MOV.U32 R4, RZ, RZ, R7 ;  /* 0x000000ffff047224 */ /* 0x000fe200078e0007 */
[----:B------:R-:W-:Y:S01]  /*baa0*/  IADD3 RZ, P1, R5, R6, RZ ;  /* 0x0000000605ff7210 */ /* 0x000fe20007f3e0ff */
[----:B------:R-:W-:-:S04]  /*bab0*/  IMAD.X R5, RZ, RZ, RZ, P0 ;  /* 0x000000ffff057224 */ /* 0x000fc800000e06ff */
[----:B------:R-:W-:-:S08]  /*bac0*/  IMAD.WIDE.U32.X R4, R21, UR5, R4, P1 ;  /* 0x0000000515047c25 */ /* 0x000fd000088e0404 */
.L_x_271:
[----:B------:R-:W-:Y:S01]  /*bad0*/  FMUL R22, R22, UR8 ;  /* 0x0000000816167c20 */ /* 0x000fe20008400000 */
[--C-:B------:R-:W-:Y:S01]  /*bae0*/  SHF.R.U64 R14, R4, UR7, R5.reuse ;  /* 0x00000007040e7c19 */ /* 0x100fe20008001205 */
[----:B------:R-:W-:Y:S01]  /*baf0*/  ULDC.64 UR4, c[0x0][0x620] ;  /* 0x0001880000047ab9 */ /* 0x000fe20000000a00 */
[----:B------:R-:W-:Y:S01]  /*bb00*/  SHF.R.U32.HI R4, RZ, UR7, R5 ;  /* 0x00000007ff047c19 */ /* 0x000fe20008011605 */
[----:B------:R-:W-:Y:S01]  /*bb10*/  ULDC.64 UR6, c[0x0][0x640] ;  /* 0x0001900000067ab9 */ /* 0x000fe20000000a00 */
[----:B------:R-:W-:Y:S01]  /*bb20*/  IADD3 R5, P0, RZ, -R14, RZ ;  /* 0x8000000eff057210 */ /* 0x000fe20007f1e0ff */
[----:B------:R-:W0:Y:S04]  /*bb30*/  F2I.U32.TRUNC.NTZ R22, R22 ;  /* 0x0000001600167305 */ /* 0x000e28000020f000 */
[----:B------:R-:W-:Y:S01]  /*bb40*/  IMAD.X R4, RZ, RZ, ~R4, P0 ;  /* 0x000000ffff047224 */ /* 0x000fe200000e0e04 */
[----:B------:R-:W-:-:S03]  /*bb50*/  ISETP.NE.U32.AND P0, PT, RZ, UR6, PT ;  /* 0x00000006ff007c0c */ /* 0x000fc6000bf05070 */
[----:B------:R-:W-:Y:S01]  /*bb60*/  IMAD R4, R4, UR4, RZ ;  /* 0x0000000404047c24 */ /* 0x000fe2000f8e02ff */
[----:B------:R-:W-:-:S03]  /*bb70*/  ISETP.NE.AND.EX P0, PT, RZ, UR7, PT, P0 ;  /* 0x00000007ff007c0c */ /* 0x000fc6000bf05300 */
[C---:B------:R-:W-:Y:S01]  /*bb80*/  IMAD R7, R5.reuse, UR5, R4 ;  /* 0x0000000505077c24 */ /* 0x040fe2000f8e0204 */
[----:B------:R-:W-:Y:S01]  /*bb90*/  ULDC UR5, c[0x0][0x154] ;  /* 0x0000550000057ab9 */ /* 0x000fe20000000800 */
[----:B------:R-:W-:Y:S01]  /*bba0*/  IMAD.WIDE.U32 R4, R5, UR4, R16 ;  /* 0x0000000405047c25 */ /* 0x000fe2000f8e0010 */
[----:B------:R-:W-:-:S03]  /*bbb0*/  ULDC UR4, c[0x0][0x618] ;  /* 0x0001860000047ab9 */ /* 0x000fc60000000800 */
[----:B0-----:R-:W-:Y:S02]  /*bbc0*/  IMAD.MOV R6, RZ, RZ, -R22 ;  /* 0x000000ffff067224 */ /* 0x001fe400078e0a16 */
[----:B------:R-:W-:Y:S02]  /*bbd0*/  IMAD.IADD R5, R5, 0x1, R7 ;  /* 0x0000000105057824 */ /* 0x000fe400078e0207 */
[----:B-1----:R-:W-:Y:S01]  /*bbe0*/  IMAD R15, R20, R6, R15 ;  /* 0x00000006140f7224 */ /* 0x002fe200078e020f */
[----:B--2---:R-:W-:Y:S01]  /*bbf0*/  I2FP.F32.U32 R6, R13 ;  /* 0x0000000d00067245 */ /* 0x004fe20000201000 */
[----:B------:R-:W0:Y:S01]  /*bc00*/  LDC R20, c[0x0][0x148] ;  /* 0x00005200ff147b82 */ /* 0x000e220000000800 */
[--C-:B------:R-:W-:Y:S02]  /*bc10*/  SHF.R.U64 R21, R4, UR4, R5.reuse ;  /* 0x0000000404157c19 */ /* 0x100fe40008001205 */
[----:B------:R-:W-:Y:S01]  /*bc20*/  SHF.R.U32.HI R4, RZ, UR4, R5 ;  /* 0x00000004ff047c19 */ /* 0x000fe20008011605 */
[----:B------:R-:W-:Y:S01]  /*bc30*/  FMUL R6, R6, UR5 ;  /* 0x0000000506067c20 */ /* 0x000fe20008400000 */
[----:B------:R-:W-:-:S02]  /*bc40*/  ULDC UR4, c[0x0][0x608] ;  /* 0x0001820000047ab9 */ /* 0x000fc40000000800 */
[--C-:B------:R-:W-:Y:S01]  /*bc50*/  SHF.R.U64 R23, R21, UR4, R4.reuse ;  /* 0x0000000415177c19 */ /* 0x100fe20008001204 */
[----:B------:R1:W2:Y:S01]  /*bc60*/  F2I.U32.TRUNC.NTZ R24, R6 ;  /* 0x0000000600187305 */ /* 0x0002a2000020f000 */
[----:B------:R-:W-:Y:S01]  /*bc70*/  SHF.R.U32.HI R4, RZ, UR4, R4 ;  /* 0x00000004ff047c19 */ /* 0x000fe20008011604 */
[----:B------:R-:W-:-:S03]  /*bc80*/  ULDC UR4, c[0x0][0x658] ;  /* 0x0001960000047ab9 */ /* 0x000fc60000000800 */
[--C-:B------:R-:W-:Y:S02]  /*bc90*/  SHF.R.U64 R22, R23, UR4, R4.reuse ;  /* 0x0000000417167c19 */ /* 0x100fe40008001204 */
[----:B------:R-:W-:-:S03]  /*bca0*/  SHF.R.U32.HI R25, RZ, UR4, R4 ;  /* 0x00000004ff197c19 */ /* 0x000fc60008011604 */
[----:B------:R-:W-:Y:S02]  /*bcb0*/  IMAD.MOV.U32 R4, RZ, RZ, R22 ;  /* 0x000000ffff047224 */ /* 0x000fe400078e0016 */
[----:B------:R-:W-:Y:S01]  /*bcc0*/  IMAD.MOV.U32 R5, RZ, RZ, R25 ;  /* 0x000000ffff057224 */ /* 0x000fe200078e0019 */
[----:B-1----:R-:W-:Y:S06]  /*bcd0*/  @!P0 BRA `(.L_x_272) ;  /* 0x0000000000288947 */ /* 0x002fec0003800000 */
        /* <DEDUP_REMOVED lines=10> */
.L_x_272:
[----:B------:R-:W-:Y:S01]  /*bd80*/  ISETP.NE.AND P0, PT, R2, 0x1, PT ;  /* 0x000000010200780c */ /* 0x000fe20003f05270 */
[----:B------:R-:W-:Y:S01]  /*bd90*/  ULDC UR4, c[0x0][0x648] ;  /* 0x0001920000047ab9 */ /* 0x000fe20000000800 */
[----:B------:R-:W-:Y:S01]  /*bda0*/  LOP3.LUT R23, R23, UR17, RZ, 0xc0, !PT ;  /* 0x0000001117177c12 */ /* 0x000fe2000f8ec0ff */
[----:B--2---:R-:W-:Y:S01]  /*bdb0*/  IMAD.MOV R24, RZ, RZ, -R24 ;  /* 0x000000ffff187224 */ /* 0x004fe200078e0a18 */
[----:B------:R-:W-:Y:S01]  /*bdc0*/  SHF.R.U64 R4, R4, UR4, R5 ;  /* 0x0000000404047c19 */ /* 0x000fe20008001205 */
[----:B------:R-:W-:Y:S01]  /*bdd0*/  ULDC UR4, c[0x0][0x638] ;  /* 0x00018e0000047ab9 */ /* 0x000fe20000000800 */
[----:B------:R-:W-:Y:S01]  /*bde0*/  LOP3.LUT R21, R21, UR16, RZ, 0xc0, !PT ;  /* 0x0000001015157c12 */ /* 0x000fe2000f8ec0ff */
[----:B------:R-:W-:Y:S01]  /*bdf0*/  ULDC UR5, c[0x0][0x610] ;  /* 0x0001840000057ab9 */ /* 0x000fe20000000800 */
[----:B------:R-:W-:Y:S02]  /*be00*/  IMAD.MOV.U32 R6, RZ, RZ, R14 ;  /* 0x000000ffff067224 */ /* 0x000fe400078e000e */
[----:B------:R-:W-:-:S02]  /*be10*/  IMAD.MOV R5, RZ, RZ, -R4 ;  /* 0x000000ffff057224 */ /* 0x000fc400078e0a04 */
[----:B------:R-:W-:Y:S02]  /*be20*/  IMAD R4, R4, UR18, R23 ;  /* 0x0000001204047c24 */ /* 0x000fe4000f8e0217 */
[----:B0-----:R-:W-:Y:S02]  /*be30*/  @P0 IMAD R15, R20, R24, R13 ;  /* 0x00000018140f0224 */ /* 0x001fe400078e020d */
[----:B------:R-:W-:Y:S01]  /*be40*/  IMAD R22, R5, UR4, R22 ;  /* 0x0000000405167c24 */ /* 0x000fe2000f8e0216 */
[----:B------:R-:W-:Y:S01]  /*be50*/  ULDC UR4, c[0x0][0x600] ;  /* 0x0001800000047ab9 */ /* 0x000fe20000000800 */
[----:B------:R-:W-:Y:S02]  /*be60*/  IMAD R15, R4, UR5, R15 ;  /* 0x00000005040f7c24 */ /* 0x000fe4000f8e020f */
[----:B------:R-:W-:Y:S02]  /*be70*/  IMAD R22, R22, UR4, R21 ;  /* 0x0000000416167c24 */ /* 0x000fe4000f8e0215 */
[----:B------:R-:W-:-:S03]  /*be80*/  IMAD.MOV.U32 R4, RZ, RZ, 0x1 ;  /* 0x00000001ff047424 */ /* 0x000fc600078e00ff */
[----:B------:R-:W-:Y:S02]  /*be90*/  SEL R20, R22, R15, !P0 ;  /* 0x0000000f16147207 */ /* 0x000fe40004000000 */
[----:B------:R-:W-:-:S07]  /*bea0*/  SEL R13, R15, R22, !P0 ;  /* 0x000000160f0d7207 */ /* 0x000fce0004000000 */
.L_x_270:
[----:B------:R-:W-:Y:S05]  /*beb0*/  BSYNC B1 ;  /* 0x0000000000017941 */ /* 0x000fea0003800000 */
.L_x_269:
[----:B------:R-:W-:-:S13]  /*bec0*/  LOP3.LUT P0, RZ, R4, 0xff, RZ, 0xc0, !PT ;  /* 0x000000ff04ff7812 */ /* 0x000fda000780c0ff */
[----:B------:R-:W-:Y:S05]  /*bed0*/  @P0 BRA `(.L_x_273) ;  /* 0xfffffff4003c0947 */ /* 0x000fea000383ffff */
[----:B------:R-:W-:Y:S05]  /*bee0*/  BSYNC B0 ;  /* 0x0000000000007941 */ /* 0x000fea0003800000 */
.L_x_262:
[----:B------:R-:W-:-:S03]  /*bef0*/  UMOV UR4, 0xffffffff ;  /* 0xffffffff00047882 */ /* 0x000fc60000000000 */
[----:B------:R-:W-:Y:S05]  /*bf00*/  BRA.DIV UR4, `(.L_x_274) ;  /* 0x00000006043c7947 */ /* 0x000fea000b800000 */
[----:B------:R-:W-:-:S13]  /*bf10*/  ELECT P6, URZ, PT ;  /* 0x00000000003f782f */ /* 0x000fda00038c0000 */
.L_x_289:
[----:B------:R-:W-:Y:S04]  /*bf20*/  BSSY B0, `(.L_x_275) ;  /* 0x0000034000007945 */ /* 0x000fe80003800000 */
[----:B------:R-:W-:Y:S05]  /*bf30*/  @!P6 BRA `(.L_x_276) ;  /* 0x0000000000c8e947 */ /* 0x000fea0003800000 */
[----:B------:R-:W-:-:S04]  /*bf40*/  LOP3.LUT R19, R19, 0x2, RZ, 0xfc, !PT ;  /* 0x0000000213137812 */ /* 0x000fc800078efcff */
[----:B------:R-:W-:-:S13]  /*bf50*/  ISETP.NE.AND P0, PT, R19, 0x3, PT ;  /* 0x000000031300780c */ /* 0x000fda0003f05270 */
[----:B------:R-:W-:Y:S05]  /*bf60*/  @!P0 BRA `(.L_x_277) ;  /* 0x0000000000048947 */ /* 0x000fea0003800000 */
[----:B------:R-:W-:Y:S01]  /*bf70*/  BPT.TRAP 0x1 ;  /* 0x000000040000795c */ /* 0x000fe20000300000 */
.L_x_277:
[----:B------:R-:W0:Y:S01]  /*bf80*/  S2R R5, SR_CgaCtaId ;  /* 0x0000000000057919 */ /* 0x000e220000008800 */
[----:B------:R-:W-:Y:S02]  /*bf90*/  MOV R2, 0x400 ;  /* 0x0000040000027802 */ /* 0x000fe40000000f00 */
[----:B------:R-:W-:Y:S02]  /*bfa0*/  SHF.L.U32 R4, R0, 0x1f, RZ ;  /* 0x0000001f00047819 */ /* 0x000fe400000006ff */
[----:B0-----:R-:W-:-:S05]  /*bfb0*/  LEA R2, R5, R2, 0x18 ;  /* 0x0000000205027211 */ /* 0x001fca00078ec0ff */
[----:B------:R-:W-:-:S04]  /*bfc0*/  VIADD R2, R2, 0x28 ;  /* 0x0000002802027836 */ /* 0x000fc80000000000 */
[C---:B------:R-:W-:Y:S02]  /*bfd0*/  IMAD R7, R3.reuse, 0x8, R2 ;  /* 0x0000000803077824 */ /* 0x040fe400078e0202 */
[----:B------:R-:W-:Y:S02]  /*bfe0*/  VIADD R3, R3, 0x1 ;  /* 0x0000000103037836 */ /* 0x000fe40000000000 */
[----:B------:R-:W0:Y:S03]  /*bff0*/  SYNCS.PHASECHK.TRANS64.TRYWAIT P0, [R7+URZ], R4 ;  /* 0x00000004070075a7 */ /* 0x000e26000800017f */
[----:B------:R-:W-:-:S04]  /*c000*/  ISETP.NE.AND P1, PT, R3, 0x5, PT ;  /* 0x000000050300780c */ /* 0x000fc80003f25270 */
[----:B------:R-:W-:Y:S02]  /*c010*/  SEL R5, RZ, 0x1, P1 ;  /* 0x00000001ff057807 */ /* 0x000fe40000800000 */
[----:B------:R-:W-:Y:S02]  /*c020*/  SEL R3, R3, RZ, P1 ;  /* 0x000000ff03037207 */ /* 0x000fe40000800000 */
[----:B------:R-:W-:-:S03]  /*c030*/  LOP3.LUT R6, R0, R5, RZ, 0x3c, !PT ;  /* 0x0000000500067212 */ /* 0x000fc600078e3cff */
[----:B------:R-:W-:Y:S01]  /*c040*/  IMAD R8, R3, 0x8, R2 ;  /* 0x0000000803087824 */ /* 0x000fe200078e0202 */
[----:B------:R-:W-:Y:S01]  /*c050*/  SHF.L.U32 R5, R6, 0x1f, RZ ;  /* 0x0000001f06057819 */ /* 0x000fe200000006ff */
[----:B0-----:R-:W-:Y:S06]  /*c060*/  @!P0 BRA `(.L_x_278) ;  /* 0x0000000400048947 */ /* 0x001fec0003800000 */
.L_x_290:
[----:B------:R-:W1:Y:S01]  /*c070*/  SYNCS.PHASECHK.TRANS64.TRYWAIT P0, [R8+URZ], R5 ;  /* 0x00000005080075a7 */ /* 0x000e62000800017f */
[----:B------:R-:W-:-:S05]  /*c080*/  VIADD R0, R3, 0x1 ;  /* 0x0000000103007836 */ /* 0x000fca0000000000 */
[----:B------:R-:W-:-:S04]  /*c090*/  ISETP.NE.AND P1, PT, R0, 0x5, PT ;  /* 0x000000050000780c */ /* 0x000fc80003f25270 */
[----:B------:R-:W-:Y:S02]  /*c0a0*/  SEL R3, RZ, 0x1, P1 ;  /* 0x00000001ff037807 */ /* 0x000fe40000800000 */
[----:B0-----:R-:W-:Y:S02]  /*c0b0*/  SEL R7, R0, RZ, P1 ;  /* 0x000000ff00077207 */ /* 0x001fe40000800000 */
[----:B------:R-:W-:-:S03]  /*c0c0*/  LOP3.LUT R6, R6, R3, RZ, 0x3c, !PT ;  /* 0x0000000306067212 */ /* 0x000fc600078e3cff */
[----:B------:R-:W-:Y:S01]  /*c0d0*/  IMAD R9, R7, 0x8, R2 ;  /* 0x0000000807097824 */ /* 0x000fe200078e0202 */
[----:B------:R-:W-:Y:S01]  /*c0e0*/  SHF.L.U32 R4, R6, 0x1f, RZ ;  /* 0x0000001f06047819 */ /* 0x000fe200000006ff */
[----:B-1----:R-:W-:Y:S06]  /*c0f0*/  @!P0 BRA `(.L_x_279) ;  /* 0x0000000000f48947 */ /* 0x002fec0003800000 */
.L_x_291:
[----:B------:R-:W1:Y:S01]  /*c100*/  SYNCS.PHASECHK.TRANS64.TRYWAIT P0, [R9+URZ], R4 ;  /* 0x00000004090075a7 */ /* 0x000e62000800017f */
[----:B------:R-:W-:-:S05]  /*c110*/  VIADD R0, R7, 0x1 ;  /* 0x0000000107007836 */ /* 0x000fca0000000000 */
[----:B------:R-:W-:-:S04]  /*c120*/  ISETP.NE.AND P1, PT, R0, 0x5, PT ;  /* 0x000000050000780c */ /* 0x000fc80003f25270 */
[----:B------:R-:W-:Y:S02]  /*c130*/  SEL R3, RZ, 0x1, P1 ;  /* 0x00000001ff037807 */ /* 0x000fe40000800000 */
[----:B------:R-:W-:Y:S02]  /*c140*/  SEL R7, R0, RZ, P1 ;  /* 0x000000ff00077207 */ /* 0x000fe40000800000 */
[----:B------:R-:W-:-:S03]  /*c150*/  LOP3.LUT R11, R6, R3, RZ, 0x3c, !PT ;  /* 0x00000003060b7212 */ /* 0x000fc600078e3cff */
[----:B------:R-:W-:Y:S01]  /*c160*/  IMAD R6, R7, 0x8, R2 ;  /* 0x0000000807067824 */ /* 0x000fe200078e0202 */
[----:B0-----:R-:W-:Y:S01]  /*c170*/  SHF.L.U32 R5, R11, 0x1f, RZ ;  /* 0x0000001f0b057819 */ /* 0x001fe200000006ff */
[----:B-1----:R-:W-:Y:S06]  /*c180*/  @!P0 BRA `(.L_x_280) ;  /* 0x0000000000e48947 */ /* 0x002fec0003800000 */
.L_x_292:
[----:B------:R-:W1:Y:S01]  /*c190*/  SYNCS.PHASECHK.TRANS64.TRYWAIT P0, [R6+URZ], R5 ;  /* 0x00000005060075a7 */ /* 0x000e62000800017f */
[----:B------:R-:W-:-:S05]  /*c1a0*/  VIADD R0, R7, 0x1 ;  /* 0x0000000107007836 */ /* 0x000fca0000000000 */
[----:B------:R-:W-:-:S04]  /*c1b0*/  ISETP.NE.AND P1, PT, R0, 0x5, PT ;  /* 0x000000050000780c */ /* 0x000fc80003f25270 */
[----:B0-----:R-:W-:Y:S02]  /*c1c0*/  SEL R4, RZ, 0x1, P1 ;  /* 0x00000001ff047807 */ /* 0x001fe40000800000 */
[----:B------:R-:W-:Y:S02]  /*c1d0*/  SEL R3, R0, RZ, P1 ;  /* 0x000000ff00037207 */ /* 0x000fe40000800000 */
[----:B------:R-:W-:Y:S01]  /*c1e0*/  LOP3.LUT R0, R11, R4, RZ, 0x3c, !PT ;  /* 0x000000040b007212 */ /* 0x000fe200078e3cff */
[----:B-1----:R-:W-:Y:S06]  /*c1f0*/  @!P0 BRA `(.L_x_281) ;  /* 0x0000000000dc8947 */ /* 0x002fec0003800000 */
.L_x_293:
[----:B------:R-:W-:Y:S01]  /*c200*/  IMAD R3, R3, 0x8, R2 ;  /* 0x0000000803037824 */ /* 0x000fe200078e0202 */
[----:B------:R-:W-:-:S07]  /*c210*/  SHF.L.U32 R0, R0, 0x1f, RZ ;  /* 0x0000001f00007819 */ /* 0x000fce00000006ff */
.L_x_282:
[----:B-1----:R1:W2:Y:S02]  /*c220*/  SYNCS.PHASECHK.TRANS64.TRYWAIT P0, [R3+URZ], R0 ;  /* 0x00000000030075a7 */ /* 0x0022a4000800017f */
[----:B--2---:R-:W-:Y:S05]  /*c230*/  @!P0 NANOSLEEP.SYNCS 0x989680 ;  /* 0x009896800000895d */ /* 0x004fea0003900000 */
[----:B------:R-:W2:Y:S02]  /*c240*/  @!P0 SYNCS.PHASECHK.TRANS64 P0, [R3+URZ], R0 ;  /* 0x00000000030085a7 */ /* 0x000ea4000800007f */
[----:B--2---:R-:W-:Y:S05]  /*c250*/  @!P0 BRA `(.L_x_282) ;  /* 0xfffffffc00f08947 */ /* 0x004fea000383ffff */
.L_x_276:
[----:B------:R-:W-:Y:S05]  /*c260*/  BSYNC B0 ;  /* 0x0000000000007941 */ /* 0x000fea0003800000 */
.L_x_275:
[----:B------:R-:W-:Y:S05]  /*c270*/  EXIT ;  /* 0x000000000000794d */ /* 0x000fea0003800000 */
.L_x_21:
[----:B---3--:R3:W4:Y:S02]  /*c280*/  SYNCS.PHASECHK.TRANS64.TRYWAIT P1, [R3+URZ], R0 ;  /* 0x00000000030075a7 */ /* 0x008724000802017f */
[----:B----4-:R-:W-:Y:S05]  /*c290*/  @!P1 NANOSLEEP.SYNCS 0x989680 ;  /* 0x009896800000995d */ /* 0x010fea0003900000 */
[----:B------:R-:W4:Y:S02]  /*c2a0*/  @!P1 SYNCS.PHASECHK.TRANS64 P1, [R3+URZ], R0 ;  /* 0x00000000030095a7 */ /* 0x000f24000802007f */
[----:B----4-:R-:W-:Y:S05]  /*c2b0*/  @!P1 BRA `(.L_x_21) ;  /* 0xfffffffc00f09947 */ /* 0x010fea000383ffff */
[----:B------:R-:W-:Y:S05]  /*c2c0*/  BRA `(.L_x_20) ;  /* 0xffffff5000887947 */ /* 0x000fea000383ffff */
.L_x_26:
[----:B-1----:R-:W-:-:S04]  /*c2d0*/  IMAD.U32 R6, RZ, RZ, UR7 ;  /* 0x00000007ff067e24 */ /* 0x002fc8000f8e00ff */
[----:B------:R1:W2:Y:S03]  /*c2e0*/  SYNCS.PHASECHK.TRANS64.TRYWAIT P1, [R6+URZ], R5 ;  /* 0x00000005060075a7 */ /* 0x0002a6000802017f */
[----:B--2---:R-:W-:Y:S05]  /*c2f0*/  @!P1 NANOSLEEP.SYNCS 0x989680 ;  /* 0x009896800000995d */ /* 0x004fea0003900000 */
[----:B------:R-:W2:Y:S02]  /*c300*/  @!P1 SYNCS.PHASECHK.TRANS64 P1, [R6+URZ], R5 ;  /* 0x00000005060095a7 */ /* 0x000ea4000802007f */
[----:B--2---:R-:W-:Y:S05]  /*c310*/  @!P1 BRA `(.L_x_26) ;  /* 0xfffffffc00ec9947 */ /* 0x004fea000383ffff */
[----:B------:R-:W-:Y:S05]  /*c320*/  BRA `(.L_x_25) ;  /* 0xffffff5c00d47947 */ /* 0x000fea000383ffff */
.L_x_263:
[----:B------:R-:W-:Y:S01]  /*c330*/  BSSY B1, `(.L_x_283) ;  /* 0x0000006000017945 */ /* 0x000fe20003800000 */
[----:B------:R-:W-:-:S07]  /*c340*/  IMAD.MOV.U32 R15, RZ, RZ, -0x1 ;  /* 0xffffffffff0f7424 */ /* 0x000fce00078e00ff */
[----:B------:R-:W-:Y:S05]  /*c350*/  WARPSYNC.COLLECTIVE R15, `(.L_x_284) ;  /* 0x000000000f0c7348 */ /* 0x000fea0003c00000 */
[----:B------:R-:W-:Y:S02]  /*c360*/  ELECT P6, UR62, PT ;  /* 0x00000000003e782f */ /* 0x000fe400038c0000 */
[----:B------:R-:W-:Y:S01]  /*c370*/  MOV R14, UR62 ;  /* 0x0000003e000e7c02 */ /* 0x000fe20008000f00 */
[----:B------:R-:W-:Y:S10]  /*c380*/  ENDCOLLECTIVE ;  /* 0x000000000000791b */ /* 0x000ff40003800000 */
.L_x_284:
[----:B------:R-:W-:Y:S05]  /*c390*/  BSYNC B1 ;  /* 0x0000000000017941 */ /* 0x000fea0003800000 */
.L_x_283:
[----:B------:R-:W-:Y:S05]  /*c3a0*/  BRA `(.L_x_285) ;  /* 0xfffffff000147947 */ /* 0x000fea000383ffff */
.L_x_266:
[----:B0-----:R0:W1:Y:S02]  /*c3b0*/  SYNCS.PHASECHK.TRANS64.TRYWAIT P0, [R20+URZ+0x28], R7 ;  /* 0x00002807140075a7 */ /* 0x001064000800017f */
[----:B-1----:R-:W-:Y:S05]  /*c3c0*/  @!P0 NANOSLEEP.SYNCS 0x989680 ;  /* 0x009896800000895d */ /* 0x002fea0003900000 */
[----:B------:R-:W1:Y:S02]  /*c3d0*/  @!P0 SYNCS.PHASECHK.TRANS64 P0, [R20+URZ+0x28], R7 ;  /* 0x00002807140085a7 */ /* 0x000e64000800007f */
[----:B-1----:R-:W-:Y:S05]  /*c3e0*/  @!P0 BRA `(.L_x_266) ;  /* 0xfffffffc00f08947 */ /* 0x002fea000383ffff */
[----:B------:R-:W-:Y:S05]  /*c3f0*/  BRA `(.L_x_286) ;  /* 0xfffffff000507947 */ /* 0x000fea000383ffff */
.L_x_274:
[----:B------:R-:W-:Y:S01]  /*c400*/  BSSY B0, `(.L_x_287) ;  /* 0x0000006000007945 */ /* 0x000fe20003800000 */
[----:B------:R-:W-:-:S07]  /*c410*/  IMAD.MOV.U32 R15, RZ, RZ, -0x1 ;  /* 0xffffffffff0f7424 */ /* 0x000fce00078e00ff */
[----:B------:R-:W-:Y:S05]  /*c420*/  WARPSYNC.COLLECTIVE R15, `(.L_x_288) ;  /* 0x000000000f0c7348 */ /* 0x000fea0003c00000 */
[----:B------:R-:W-:Y:S02]  /*c430*/  ELECT P6, UR62, PT ;  /* 0x00000000003e782f */ /* 0x000fe400038c0000 */
[----:B------:R-:W-:Y:S01]  /*c440*/  MOV R14, UR62 ;  /* 0x0000003e000e7c02 */ /* 0x000fe20008000f00 */
[----:B------:R-:W-:Y:S10]  /*c450*/  ENDCOLLECTIVE ;  /* 0x000000000000791b */ /* 0x000ff40003800000 */
.L_x_288:
[----:B------:R-:W-:Y:S05]  /*c460*/  BSYNC B0 ;  /* 0x0000000000007941 */ /* 0x000fea0003800000 */
.L_x_287:
[----:B------:R-:W-:Y:S05]  /*c470*/  BRA `(.L_x_289) ;  /* 0xfffffff800a87947 */ /* 0x000fea000383ffff */
.L_x_278:
[----:B0-----:R0:W1:Y:S02]  /*c480*/  SYNCS.PHASECHK.TRANS64.TRYWAIT P0, [R7+URZ], R4 ;  /* 0x00000004070075a7 */ /* 0x001064000800017f */
[----:B-1----:R-:W-:Y:S05]  /*c490*/  @!P0 NANOSLEEP.SYNCS 0x989680 ;  /* 0x009896800000895d */ /* 0x002fea0003900000 */
[----:B------:R-:W1:Y:S02]  /*c4a0*/  @!P0 SYNCS.PHASECHK.TRANS64 P0, [R7+URZ], R4 ;  /* 0x00000004070085a7 */ /* 0x000e64000800007f */
[----:B-1----:R-:W-:Y:S05]  /*c4b0*/  @!P0 BRA `(.L_x_278) ;  /* 0xfffffffc00f08947 */ /* 0x002fea000383ffff */
[----:B------:R-:W-:Y:S05]  /*c4c0*/  BRA `(.L_x_290) ;  /* 0xfffffff800e87947 */ /* 0x000fea000383ffff */
.L_x_279:
[----:B0-----:R0:W1:Y:S02]  /*c4d0*/  SYNCS.PHASECHK.TRANS64.TRYWAIT P0, [R8+URZ], R5 ;  /* 0x00000005080075a7 */ /* 0x001064000800017f */
[----:B-1----:R-:W-:Y:S05]  /*c4e0*/  @!P0 NANOSLEEP.SYNCS 0x989680 ;  /* 0x009896800000895d */ /* 0x002fea0003900000 */
[----:B------:R-:W1:Y:S02]  /*c4f0*/  @!P0 SYNCS.PHASECHK.TRANS64 P0, [R8+URZ], R5 ;  /* 0x00000005080085a7 */ /* 0x000e64000800007f */
[----:B-1----:R-:W-:Y:S05]  /*c500*/  @!P0 BRA `(.L_x_279) ;  /* 0xfffffffc00f08947 */ /* 0x002fea000383ffff */
[----:B------:R-:W-:Y:S05]  /*c510*/  BRA `(.L_x_291) ;  /* 0xfffffff800f87947 */ /* 0x000fea000383ffff */
.L_x_280:
[----:B0-----:R0:W1:Y:S02]  /*c520*/  SYNCS.PHASECHK.TRANS64.TRYWAIT P0, [R9+URZ], R4 ;  /* 0x00000004090075a7 */ /* 0x001064000800017f */
[----:B-1----:R-:W-:Y:S05]  /*c530*/  @!P0 NANOSLEEP.SYNCS 0x989680 ;  /* 0x009896800000895d */ /* 0x002fea0003900000 */
[----:B------:R-:W1:Y:S02]  /*c540*/  @!P0 SYNCS.PHASECHK.TRANS64 P0, [R9+URZ], R4 ;  /* 0x00000004090085a7 */ /* 0x000e64000800007f */
[----:B-1----:R-:W-:Y:S05]  /*c550*/  @!P0 BRA `(.L_x_280) ;  /* 0xfffffffc00f08947 */ /* 0x002fea000383ffff */
[----:B------:R-:W-:Y:S05]  /*c560*/  BRA `(.L_x_292) ;  /* 0xfffffffc00087947 */ /* 0x000fea000383ffff */
.L_x_281:
[----:B0-----:R0:W1:Y:S02]  /*c570*/  SYNCS.PHASECHK.TRANS64.TRYWAIT P0, [R6+URZ], R5 ;  /* 0x00000005060075a7 */ /* 0x001064000800017f */
[----:B-1----:R-:W-:Y:S05]  /*c580*/  @!P0 NANOSLEEP.SYNCS 0x989680 ;  /* 0x009896800000895d */ /* 0x002fea0003900000 */
[----:B------:R-:W1:Y:S02]  /*c590*/  @!P0 SYNCS.PHASECHK.TRANS64 P0, [R6+URZ], R5 ;  /* 0x00000005060085a7 */ /* 0x000e64000800007f */
[----:B-1----:R-:W-:Y:S05]  /*c5a0*/  @!P0 BRA `(.L_x_281) ;  /* 0xfffffffc00f08947 */ /* 0x002fea000383ffff */
[----:B------:R-:W-:Y:S05]  /*c5b0*/  BRA `(.L_x_293) ;  /* 0xfffffffc00107947 */ /* 0x000fea000383ffff */
.L_x_294:
[----:B------:R-:W-:-:S00]  /*c5c0*/  BRA `(.L_x_294) ;  /* 0xfffffffc00fc7947 */ /* 0x000fc0000383ffff */
[----:B------:R-:W-:-:S00]  /*c5d0*/  NOP ;  /* 0x0000000000007918 */ /* 0x000fc00000000000 */
        /* <DEDUP_REMOVED lines=10> */
.L_x_295:


//--------------------- .nv.global.init           --------------------------
	.section	.nv.global.init,"aw",@progbits
.nv.global.init:
	.type		$str$22,@object
	.size		$str$22,($str$23 - $str$22)
$str$22:
        /*0000*/ 	.byte	0x6b, 0x5f, 0x74, 0x69, 0x6c, 0x65, 0x5f, 0x63, 0x6f, 0x75, 0x6e, 0x74, 0x20, 0x3e, 0x3d, 0x20
        /*0010*/ 	.byte	0x31, 0x00
	.type		$str$23,@object
	.size		$str$23,(__unnamed_1 - $str$23)
$str$23:
        /*0012*/ 	.byte	0x2f, 0x74, 0x6d, 0x70, 0x2f, 0x63, 0x75, 0x74, 0x6c, 0x61, 0x73, 0x73, 0x5f, 0x73, 0x77, 0x65
        /*0022*/ 	.byte	0x65, 0x70, 0x5f, 0x73, 0x72, 0x63, 0x2f, 0x69, 0x6e, 0x63, 0x6c, 0x75, 0x64, 0x65, 0x2f, 0x63
        /*0032*/ 	.byte	0x75, 0x74, 0x6c, 0x61, 0x73, 0x73, 0x2f, 0x67, 0x65, 0x6d, 0x6d, 0x2f, 0x63, 0x6f, 0x6c, 0x6c
        /*0042*/ 	.byte	0x65, 0x63, 0x74, 0x69, 0x76, 0x65, 0x2f, 0x73, 0x6d, 0x39, 0x30, 0x5f, 0x6d, 0x6d, 0x61, 0x5f
        /*0052*/ 	.byte	0x74, 0x6d, 0x61, 0x5f, 0x67, 0x6d, 0x6d, 0x61, 0x5f, 0x73, 0x73, 0x5f, 0x77, 0x61, 0x72, 0x70
        /*0062*/ 	.byte	0x73, 0x70, 0x65, 0x63, 0x69, 0x61, 0x6c, 0x69, 0x7a, 0x65, 0x64, 0x2e, 0x68, 0x70, 0x70, 0x00
	.type		__unnamed_1,@object
	.size		__unnamed_1,(.L_0 - __unnamed_1)
__unnamed_1:
        /*0072*/ 	.byte	0x76, 0x6f, 0x69, 0x64, 0x20, 0x63, 0x75, 0x74, 0x6c, 0x61, 0x73, 0x73, 0x3a, 0x3a, 0x67, 0x65
        /* <DEDUP_REMOVED lines=180> */
        /*0bc2*/ 	.byte	0x75, 0x74, 0x65, 0x3a, 0x3a, 0x69, 0x64, 0x65, 0x6e, 0x74, 0x69, 0x74, 0x79, 0x5d, 0x00
.L_0:


//--------------------- .nv.shared._ZN7cutlass13device_kernelINS_4gemm6kernel13GemmUniversalIN4cute5tupleIJiiiiEEENS1_10collective13CollectiveMmaINS1_34MainloopSm90TmaGmmaWarpSpecializedILi5ENS5_IJNS4_1CILi2EEENSA_ILi1EEESC_EEENS1_35KernelTmaWarpSpecializedCooperativeEEENS5_IJNSA_ILi128EEENSA_ILi224EEENSA_ILi64EEEEEENS_10bfloat16_tENS5_IJlSC_lEEESK_SL_NS4_8TiledMMAINS4_8MMA_AtomIJNS4_4SM904GMMA27MMA_64x32x16_F32BF16BF16_SSILNSP_5MajorE0ELSR_0ELNSP_7ScaleInE1ELSS_1EEEEEENS4_6LayoutISD_NS5_IJSC_NSA_ILi0EEESW_EEEEENS5_IJNS4_10UnderscoreESZ_SZ_EEEEENS4_13SM90_TMA_LOADENS4_14ComposedLayoutINS4_7SwizzleILi3ELi4ELi3EEENS4_18smem_ptr_flag_bitsILi16EEENSV_INS5_IJNSA_ILi8EEESI_EEENS5_IJSI_SC_EEEEEEEvNS4_8identityENS4_23SM90_TMA_LOAD_MULTICASTES1C_vS1D_EENS_8epilogue10collective6detail29Sm90TmaWarpSpecializedAdapterINS1H_15DefaultEpilogueISK_SL_SL_NS1G_6thread17LinearCombinationISK_Li1EffLNS1L_9ScaleType4KindE0ELNS_15FloatRoundStyleE2ESK_EENS1_15EpilogueDefaultEEEEEvvEEEEvNT_6ParamsE --------------------------
	.section	.nv.shared._ZN7cutlass13device_kernelINS_4gemm6kernel13GemmUniversalIN4cute5tupleIJiiiiEEENS1_10collective13CollectiveMmaINS1_34MainloopSm90TmaGmmaWarpSpecializedILi5ENS5_IJNS4_1CILi2EEENSA_ILi1EEESC_EEENS1_35KernelTmaWarpSpecializedCooperativeEEENS5_IJNSA_ILi128EEENSA_ILi224EEENSA_ILi64EEEEEENS_10bfloat16_tENS5_IJlSC_lEEESK_SL_NS4_8TiledMMAINS4_8MMA_AtomIJNS4_4SM904GMMA27MMA_64x32x16_F32BF16BF16_SSILNSP_5MajorE0ELSR_0ELNSP_7ScaleInE1ELSS_1EEEEEENS4_6LayoutISD_NS5_IJSC_NSA_ILi0EEESW_EEEEENS5_IJNS4_10UnderscoreESZ_SZ_EEEEENS4_13SM90_TMA_LOADENS4_14ComposedLayoutINS4_7SwizzleILi3ELi4ELi3EEENS4_18smem_ptr_flag_bitsILi16EEENSV_INS5_IJNSA_ILi8EEESI_EEENS5_IJSI_SC_EEEEEEEvNS4_8identityENS4_23SM90_TMA_LOAD_MULTICASTES1C_vS1D_EENS_8epilogue10collective6detail29Sm90TmaWarpSpecializedAdapterINS1H_15DefaultEpilogueISK_SL_SL_NS1G_6thread17LinearCombinationISK_Li1EffLNS1L_9ScaleType4KindE0ELNS_15FloatRoundStyleE2ESK_EENS1_15EpilogueDefaultEEEEEvvEEEEvNT_6ParamsE,"aw",@nobits
	.sectionflags	@""
	.align	16
	.zero		1024


//--------------------- .nv.shared.reserved.0     --------------------------
	.section	.nv.shared.reserved.0,"aw",@nobits
	.weak		__nv_reservedSMEM_offset_0_alias
	.size		__nv_reservedSMEM_offset_0_alias, 0, 0
	.other		__nv_reservedSMEM_offset_0_alias,@"STO_CUDA_RESERVED_SHARED STV_DEFAULT"
__nv_reservedSMEM_offset_0_alias:
	.zero		0


//--------------------- .nv.global                --------------------------
	.section	.nv.global,"aw",@nobits
.nv.global:
	.type		_ZN40_INTERNAL_091f6402_4_k_cu_929bcbfb_110484cute1_E,@object
	.size		_ZN40_INTERNAL_091f6402_4_k_cu_929bcbfb_110484cute1_E,(_ZN40_INTERNAL_091f6402_4_k_cu_929bcbfb_110484cuda3std3__45__cpo6cbeginE - _ZN40_INTERNAL_091f6402_4_k_cu_929bcbfb_110484cute1_E)
_ZN40_INTERNAL_091f6402_4_k_cu_929bcbfb_110484cute1_E:
	.zero		1
	.type		_ZN40_INTERNAL_091f6402_4_k_cu_929bcbfb_110484cuda3std3__45__cpo6cbeginE,@object
	.size		_ZN40_INTERNAL_091f6402_4_k_cu_929bcbfb_110484cuda3std3__45__cpo6cbeginE,(_ZN40_INTERNAL_091f6402_4_k_cu_929bcbfb_110484cuda3std3__48in_placeE - _ZN40_INTERNAL_091f6402_4_k_cu_929bcbfb_110484cuda3std3__45__cpo6cbeginE)
_ZN40_INTERNAL_091f6402_4_k_cu_929bcbfb_110484cuda3std3__45__cpo6cbeginE:
	.zero		1
	.type		_ZN40_INTERNAL_091f6402_4_k_cu_929bcbfb_110484cuda3std3__48in_placeE,@object
	.size		_ZN40_INTERNAL_091f6402_4_k_cu_929bcbfb_110484cuda3std3__48in_placeE,(_ZN40_INTERNAL_091f6402_4_k_cu_929bcbfb_110484cuda3std6ranges3__45__cpo9iter_moveE - _ZN40_INTERNAL_091f6402_4_k_cu_929bcbfb_110484cuda3std3__48in_placeE)
_ZN40_INTERNAL_091f6402_4_k_cu_929bcbfb_110484cuda3std3__48in_placeE:
	.zero		1
	.type		_ZN40_INTERNAL_091f6402_4_k_cu_929bcbfb_110484cuda3std6ranges3__45__cpo9iter_moveE,@object
	.size		_ZN40_INTERNAL_091f6402_4_k_cu_929bcbfb_110484cuda3std6ranges3__45__cpo9iter_moveE,(_ZN40_INTERNAL_091f6402_4_k_cu_929bcbfb_110484cuda3std3__45__cpo5beginE - _ZN40_INTERNAL_091f6402_4_k_cu_929bcbfb_110484cuda3std6ranges3__45__cpo9iter_moveE)
_ZN40_INTERNAL_091f6402_4_k_cu_929bcbfb_110484cuda3std6ranges3__45__cpo9iter_moveE:
	.zero		1
	.type		_ZN40_INTERNAL_091f6402_4_k_cu_929bcbfb_110484cuda3std3__45__cpo5beginE,@object
	.size		_ZN40_INTERNAL_091f6402_4_k_cu_929bcbfb_110484cuda3std3__45__cpo5beginE,(_ZN40_INTERNAL_091f6402_4_k_cu_929bcbfb_110484cuda3std3__442_GLOBAL__N__091f6402_4_k_cu_929bcbfb_110486ignoreE - _ZN40_INTERNAL_091f6402_4_k_cu_929bcbfb_110484cuda3std3__45__cpo5beginE)
_ZN40_INTERNAL_091f6402_4_k_cu_929bcbfb_110484cuda3std3__45__cpo5beginE:
	.zero		1
	.type		_ZN40_INTERNAL_091f6402_4_k_cu_929bcbfb_110484cuda3std3__442_GLOBAL__N__091f6402_4_k_cu_929bcbfb_110486ignoreE,@object
	.size		_ZN40_INTERNAL_091f6402_4_k_cu_929bcbfb_110484cuda3std3__442_GLOBAL__N__091f6402_4_k_cu_929bcbfb_110486ignoreE,(_ZN40_INTERNAL_091f6402_4_k_cu_929bcbfb_110484cute7productE - _ZN40_INTERNAL_091f6402_4_k_cu_929bcbfb_110484cuda3std3__442_GLOBAL__N__091f6402_4_k_cu_929bcbfb_110486ignoreE)
_ZN40_INTERNAL_091f6402_4_k_cu_929bcbfb_110484cuda3std3__442_GLOBAL__N__091f6402_4_k_cu_929bcbfb_110486ignoreE:
	.zero		1
	.type		_ZN40_INTERNAL_091f6402_4_k_cu_929bcbfb_110484cute7productE,@object
	.size		_ZN40_INTERNAL_091f6402_4_k_cu_929bcbfb_110484cute7productE,(_ZN40_INTERNAL_091f6402_4_k_cu_929bcbfb_110484cuda3std3__45__cpo3endE - _ZN40_INTERNAL_091f6402_4_k_cu_929bcbfb_110484cute7productE)
_ZN40_INTERNAL_091f6402_4_k_cu_929bcbfb_110484cute7productE:
	.zero		1
	.type		_ZN40_INTERNAL_091f6402_4_k_cu_929bcbfb_110484cuda3std3__45__cpo3endE,@object
	.size		_ZN40_INTERNAL_091f6402_4_k_cu_929bcbfb_110484cuda3std3__45__cpo3endE,(_ZN40_INTERNAL_091f6402_4_k_cu_929bcbfb_110484cuda3std3__419piecewise_constructE - _ZN40_INTERNAL_091f6402_4_k_cu_929bcbfb_110484cuda3std3__45__cpo3endE)
_ZN40_INTERNAL_091f6402_4_k_cu_929bcbfb_110484cuda3std3__45__cpo3endE:
	.zero		1
	.type		_ZN40_INTERNAL_091f6402_4_k_cu_929bcbfb_110484cuda3std3__419piecewise_constructE,@object
	.size		_ZN40_INTERNAL_091f6402_4_k_cu_929bcbfb_110484cuda3std3__419piecewise_constructE,(_ZN40_INTERNAL_091f6402_4_k_cu_929bcbfb_110484cuda3std3__45__cpo4cendE - _ZN40_INTERNAL_091f6402_4_k_cu_929bcbfb_110484cuda3std3__419piecewise_constructE)
_ZN40_INTERNAL_091f6402_4_k_cu_929bcbfb_110484cuda3std3__419piecewise_constructE:
	.zero		1
	.type		_ZN40_INTERNAL_091f6402_4_k_cu_929bcbfb_110484cuda3std3__45__cpo4cendE,@object
	.size		_ZN40_INTERNAL_091f6402_4_k_cu_929bcbfb_110484cuda3std3__45__cpo4cendE,(_ZN40_INTERNAL_091f6402_4_k_cu_929bcbfb_110484cuda3std6ranges3__45__cpo4swapE - _ZN40_INTERNAL_091f6402_4_k_cu_929bcbfb_110484cuda3std3__45__cpo4cendE)
_ZN40_INTERNAL_091f6402_4_k_cu_929bcbfb_110484cuda3std3__45__cpo4cendE:
	.zero		1
	.type		_ZN40_INTERNAL_091f6402_4_k_cu_929bcbfb_110484cuda3std6ranges3__45__cpo4swapE,@object
	.size		_ZN40_INTERNAL_091f6402_4_k_cu_929bcbfb_110484cuda3std6ranges3__45__cpo4swapE,(.L_8 - _ZN40_INTERNAL_091f6402_4_k_cu_929bcbfb_110484cuda3std6ranges3__45__cpo4swapE)
_ZN40_INTERNAL_091f6402_4_k_cu_929bcbfb_110484cuda3std6ranges3__45__cpo4swapE:
	.zero		1
.L_8:


//--------------------- .nv.constant0._ZN7cutlass13device_kernelINS_4gemm6kernel13GemmUniversalIN4cute5tupleIJiiiiEEENS1_10collective13CollectiveMmaINS1_34MainloopSm90TmaGmmaWarpSpecializedILi5ENS5_IJNS4_1CILi2EEENSA_ILi1EEESC_EEENS1_35KernelTmaWarpSpecializedCooperativeEEENS5_IJNSA_ILi128EEENSA_ILi224EEENSA_ILi64EEEEEENS_10bfloat16_tENS5_IJlSC_lEEESK_SL_NS4_8TiledMMAINS4_8MMA_AtomIJNS4_4SM904GMMA27MMA_64x32x16_F32BF16BF16_SSILNSP_5MajorE0ELSR_0ELNSP_7ScaleInE1ELSS_1EEEEEENS4_6LayoutISD_NS5_IJSC_NSA_ILi0EEESW_EEEEENS5_IJNS4_10UnderscoreESZ_SZ_EEEEENS4_13SM90_TMA_LOADENS4_14ComposedLayoutINS4_7SwizzleILi3ELi4ELi3EEENS4_18smem_ptr_flag_bitsILi16EEENSV_INS5_IJNSA_ILi8EEESI_EEENS5_IJSI_SC_EEEEEEEvNS4_8identityENS4_23SM90_TMA_LOAD_MULTICASTES1C_vS1D_EENS_8epilogue10collective6detail29Sm90TmaWarpSpecializedAdapterINS1H_15DefaultEpilogueISK_SL_SL_NS1G_6thread17LinearCombinationISK_Li1EffLNS1L_9ScaleType4KindE0ELNS_15FloatRoundStyleE2ESK_EENS1_15EpilogueDefaultEEEEEvvEEEEvNT_6ParamsE --------------------------
	.section	.nv.constant0._ZN7cutlass13device_kernelINS_4gemm6kernel13GemmUniversalIN4cute5tupleIJiiiiEEENS1_10collective13CollectiveMmaINS1_34MainloopSm90TmaGmmaWarpSpecializedILi5ENS5_IJNS4_1CILi2EEENSA_ILi1EEESC_EEENS1_35KernelTmaWarpSpecializedCooperativeEEENS5_IJNSA_ILi128EEENSA_ILi224EEENSA_ILi64EEEEEENS_10bfloat16_tENS5_IJlSC_lEEESK_SL_NS4_8TiledMMAINS4_8MMA_AtomIJNS4_4SM904GMMA27MMA_64x32x16_F32BF16BF16_SSILNSP_5MajorE0ELSR_0ELNSP_7ScaleInE1ELSS_1EEEEEENS4_6LayoutISD_NS5_IJSC_NSA_ILi0EEESW_EEEEENS5_IJNS4_10UnderscoreESZ_SZ_EEEEENS4_13SM90_TMA_LOADENS4_14ComposedLayoutINS4_7SwizzleILi3ELi4ELi3EEENS4_18smem_ptr_flag_bitsILi16EEENSV_INS5_IJNSA_ILi8EEESI_EEENS5_IJSI_SC_EEEEEEEvNS4_8identityENS4_23SM90_TMA_LOAD_MULTICASTES1C_vS1D_EENS_8epilogue10collective6detail29Sm90TmaWarpSpecializedAdapterINS1H_15DefaultEpilogueISK_SL_SL_NS1G_6thread17LinearCombinationISK_Li1EffLNS1L_9ScaleType4KindE0ELNS_15FloatRoundStyleE2ESK_EENS1_15EpilogueDefaultEEEEEvvEEEEvNT_6ParamsE,"a",@progbits
	.sectionflags	@""
	.align	4
.nv.constant0._ZN7cutlass13device_kernelINS_4gemm6kernel13GemmUniversalIN4cute5tupleIJiiiiEEENS1_10collective13CollectiveMmaINS1_34MainloopSm90TmaGmmaWarpSpecializedILi5ENS5_IJNS4_1CILi2EEENSA_ILi1EEESC_EEENS1_35KernelTmaWarpSpecializedCooperativeEEENS5_IJNSA_ILi128EEENSA_ILi224EEENSA_ILi64EEEEEENS_10bfloat16_tENS5_IJlSC_lEEESK_SL_NS4_8TiledMMAINS4_8MMA_AtomIJNS4_4SM904GMMA27MMA_64x32x16_F32BF16BF16_SSILNSP_5MajorE0ELSR_0ELNSP_7ScaleInE1ELSS_1EEEEEENS4_6LayoutISD_NS5_IJSC_NSA_ILi0EEESW_EEEEENS5_IJNS4_10UnderscoreESZ_SZ_EEEEENS4_13SM90_TMA_LOADENS4_14ComposedLayoutINS4_7SwizzleILi3ELi4ELi3EEENS4_18smem_ptr_flag_bitsILi16EEENSV_INS5_IJNSA_ILi8EEESI_EEENS5_IJSI_SC_EEEEEEEvNS4_8identityENS4_23SM90_TMA_LOAD_MULTICASTES1C_vS1D_EENS_8epilogue10collective6detail29Sm90TmaWarpSpecializedAdapterINS1H_15DefaultEpilogueISK_SL_SL_NS1G_6thread17LinearCombinationISK_Li1EffLNS1L_9ScaleType4KindE0ELNS_15FloatRoundStyleE2ESK_EENS1_15EpilogueDefaultEEEEEvvEEEEvNT_6ParamsE:
	.zero		1664


//--------------------- SYMBOLS --------------------------

	.type		.nv.reservedSmem.offset0,@object
	.size		.nv.reservedSmem.offset0,0x4
	.type		__assertfail,@function
